// cutlass_sweep.examples — 23_ampere_gemm_operand_reduction_fusion/ampere_gemm_operand_reduction_fusion.cu @ arch=sm_80
// __CUTLASS_EXAMPLE_DIR__=23_ampere_gemm_operand_reduction_fusion
/***************************************************************************************************
 * Copyright (c) 2017 - 2025 NVIDIA CORPORATION & AFFILIATES. All rights reserved.
 * SPDX-License-Identifier: BSD-3-Clause
 *
 * Redistribution and use in source and binary forms, with or without
 * modification, are permitted provided that the following conditions are met:
 *
 * 1. Redistributions of source code must retain the above copyright notice, this
 * list of conditions and the following disclaimer.
 *
 * 2. Redistributions in binary form must reproduce the above copyright notice,
 * this list of conditions and the following disclaimer in the documentation
 * and/or other materials provided with the distribution.
 *
 * 3. Neither the name of the copyright holder nor the names of its
 * contributors may be used to endorse or promote products derived from
 * this software without specific prior written permission.
 *
 * THIS SOFTWARE IS PROVIDED BY THE COPYRIGHT HOLDERS AND CONTRIBUTORS "AS IS"
 * AND ANY EXPRESS OR IMPLIED WARRANTIES, INCLUDING, BUT NOT LIMITED TO, THE
 * IMPLIED WARRANTIES OF MERCHANTABILITY AND FITNESS FOR A PARTICULAR PURPOSE ARE
 * DISCLAIMED. IN NO EVENT SHALL THE COPYRIGHT HOLDER OR CONTRIBUTORS BE LIABLE
 * FOR ANY DIRECT, INDIRECT, INCIDENTAL, SPECIAL, EXEMPLARY, OR CONSEQUENTIAL
 * DAMAGES (INCLUDING, BUT NOT LIMITED TO, PROCUREMENT OF SUBSTITUTE GOODS OR
 * SERVICES; LOSS OF USE, DATA, OR PROFITS; OR BUSINESS INTERRUPTION) HOWEVER
 * CAUSED AND ON ANY THEORY OF LIABILITY, WHETHER IN CONTRACT, STRICT LIABILITY,
 * OR TORT (INCLUDING NEGLIGENCE OR OTHERWISE) ARISING IN ANY WAY OUT OF THE USE
 * OF THIS SOFTWARE, EVEN IF ADVISED OF THE POSSIBILITY OF SUCH DAMAGE.
 *
 **************************************************************************************************/

/**
The example demonstrates how to reduce one of the operands of the GEMM along the k-dimension when
computing GEMM.  So the output also contains either a Mx1 or 1XN vector.  It only works with Ampere
16x8x16 FP16/BF16 tensor cores, though it is not difficult to apply to other Turing/Ampere tensor
core instructions.

Most of the reduction is done in gemm/warp level, see gemm/warp/mma_with_reduction_tensor_op.h
A few bit of reduction is done in the epilogue before storing the vector, see
epilogue/threadblock/epilogue_gemm_k_reduction.h 
*/

#include <iostream>
#include <fstream>
#include <sstream>

#include "cutlass/cutlass.h"
#include "cutlass/gemm/device/gemm_with_k_reduction.h"
#include "cutlass/gemm/kernel/default_gemm_with_k_reduction.h"
#include "cutlass/reduction/device/reduce_split_k.h"
#include "cutlass/reduction/kernel/reduce_split_k.h"
#include "cutlass/reduction/thread/reduction_operators.h"
#include "cutlass/matrix_coord.h"

#include "cutlass/util/command_line.h"
#include "cutlass/util/host_tensor.h"
#include "cutlass/util/tensor_view_io.h"
#include "cutlass/util/reference/device/gemm.h"
#include "cutlass/util/reference/host/tensor_compare.h"
#include "cutlass/util/reference/host/tensor_copy.h"
#include "cutlass/util/reference/host/tensor_fill.h"
#include "cutlass/util/reference/device/convolution.h"

#include "helper.h"

// The code section below describes datatype for input, output tensors and computation between
// elements 
using ElementAccumulator = float;                  // Data type of accumulator
using ElementComputeEpilogue = ElementAccumulator; // Data type of epilogue computation
using ElementInputA = cutlass::bfloat16_t;         // Data type of elements in input tensor
using ElementInputB = cutlass::bfloat16_t;         // Data type of elements in input tensor
using ElementOutput = cutlass::bfloat16_t;         // Data type of elements in output tensor

using LayoutInputA = cutlass::layout::ColumnMajor;
using LayoutInputB = cutlass::layout::RowMajor;
using LayoutOutput = cutlass::layout::ColumnMajor;
// Layout of the output vector
using LayoutGemmKReduction = cutlass::layout::PitchLinear;

// This code section describes whether you want to use tensor cores or regular SIMT cores on GPU SM
using MMAOp = cutlass::arch::OpClassTensorOp;

// This code section describes CUDA SM architecture number
using SmArch = cutlass::arch::Sm80;

// This code section describes the tile size a thread block will compute
using ThreadblockShape = cutlass::gemm::GemmShape<128, 128, 32>;  // Threadblock tile shape

// This code section describes tile size a warp will compute
using WarpShape = cutlass::gemm::GemmShape<64, 64, 32>;         // Warp tile shape

// This code section describes the size of MMA op
using InstructionShape = cutlass::gemm::GemmShape<16, 8, 16>;    // TensorCore instruction shape

// This code section describes how threadblocks are scheduled on GPU
using SwizzleThreadBlock = cutlass::gemm::threadblock::GemmIdentityThreadblockSwizzle<8>;

// Number of pipelines you want to use
constexpr int NumStages = 4;

// Reduce A or B operand along the K dimension
constexpr bool ReduceKForA = true;

// Alignment of A operand
constexpr int AlignmentA = 8;

// Alignment of B operand
constexpr int AlignmentB = 8;

// This code section describes the epilogue part of the kernel, we use default value
using EpilogueOp = cutlass::epilogue::thread::LinearCombination<
    ElementOutput,                                        // Data type of output matrix.
    128 / cutlass::sizeof_bits<ElementOutput>::value,     // The number of elements per vectorized.
                                                          // memory access. This becomes the vector width of
                                                          // math instructions in the epilogue too.
    ElementAccumulator,                                   // Data type of accumulator
    ElementComputeEpilogue>;

using Gemm = typename cutlass::gemm::device::GemmWithKReduction<
  ElementInputA, LayoutInputA,
  ElementInputB, LayoutInputB,
  ElementOutput, LayoutOutput,
  ElementAccumulator,
  MMAOp,
  ReduceKForA,
  SmArch,
  ThreadblockShape,
  WarpShape,
  InstructionShape,
  EpilogueOp,
  SwizzleThreadBlock,
  NumStages,
  AlignmentA,
  AlignmentB,
  cutlass::arch::OpMultiplyAdd,
  cutlass::ComplexTransform::kNone,
  cutlass::ComplexTransform::kNone
>;

// Below is the reduction kernel used in the case of parallel split-k
using ReduceGemmSplitKShape = cutlass::MatrixShape<4, 64>;

using ReduceOp = cutlass::reduction::thread::ReduceAdd<
    ElementAccumulator,
    ElementOutput,
    EpilogueOp::kCount 
  >;

using ReduceGemmSplitKKernel = cutlass::reduction::kernel::ReduceSplitK<
    ReduceGemmSplitKShape,
    EpilogueOp,
    ReduceOp
  >;

using ReduceGemmSplitK = cutlass::reduction::device::ReduceSplitK<ReduceGemmSplitKKernel>;

using ReduceVectorSplitKShape = cutlass::MatrixShape<1, 256>;

// This code section describes the epilogue part of the kernel, we use default value
using DummyEpilogueOp = cutlass::epilogue::thread::LinearCombination<
    ElementOutput,                                        // Data type of output matrix.
    128 / cutlass::sizeof_bits<ElementOutput>::value,     // The number of elements per vectorized.
                                                          // memory access. This becomes the vector width of
                                                          // math instructions in the epilogue too.
    ElementAccumulator,                                   // Data type of accumulator
    ElementComputeEpilogue,
    cutlass::epilogue::thread::ScaleType::Nothing>;

using ReduceVectorSplitKKernel = cutlass::reduction::kernel::ReduceSplitK<
    ReduceVectorSplitKShape,
    DummyEpilogueOp,
    ReduceOp
  >;

using ReduceVectorSplitK = cutlass::reduction::device::ReduceSplitK<ReduceVectorSplitKKernel>;

/////////////////////////////////////////////////////////////////////////////////////////////////

// Command line options parsing
struct Options {

  bool help;
  cutlass::gemm::GemmCoord problem_size;
  int split_k_slices;
  bool parallel_split_k;
  bool reference_check;
  bool measure_performance;
  int iterations;
  bool save_workspace;
  ElementComputeEpilogue alpha;
  ElementComputeEpilogue beta;
  bool benchmark;
  std::string tag;

  Options():
    help(false),
    problem_size(1024, 1024, 1024),
    split_k_slices(1),
    parallel_split_k(false),
    reference_check(true),
    measure_performance(false),
    iterations(20),
    save_workspace(false),
    alpha(-1),
    beta(-1),
    benchmark(false) { }

  // Verify the problem size is compatible with the CUTLASS Convolution implementation.
  bool valid() {

    //
    // CUTLASS attempts to load 128b vectors of cutlass::half_t (F16) elements. Consequently,
    // all pointers, strides, and tensor extents must be divisible by 8 elements.
    //
    int const kAlignment = 8;

    if ((problem_size.m() % kAlignment) ||
        (problem_size.n() % kAlignment) ||
        (problem_size.k() % kAlignment)) {

      // misaligned tensors
      return false;
    }

    return true;
  }

  /// Updates input and filter sizes
  void update(
    cutlass::gemm::GemmCoord problem_size,
    int split_k_slices,
    bool parallel_split_k) {

    this->problem_size = problem_size;
    this->split_k_slices = split_k_slices;
    this->parallel_split_k = parallel_split_k;
  }

  // Parses the command line
  void parse(int argc, char const **args) {
    cutlass::CommandLine cmd(argc, args);

    if (cmd.check_cmd_line_flag("help")) {
      help = true;
    }

    if (cmd.check_cmd_line_flag("parallel-split-k")) {
      parallel_split_k = true;
    }

    if (cmd.check_cmd_line_flag("ref-check")) {
      reference_check = true;
    }

    if (cmd.check_cmd_line_flag("perf-check")) {
      measure_performance = true;
    }

    if (cmd.check_cmd_line_flag("save-workspace")) {
      save_workspace = true;
    }

    if (cmd.check_cmd_line_flag("benchmark")) {
      benchmark = true;
    }

    cmd.get_cmd_line_argument("m", problem_size.m());
    cmd.get_cmd_line_argument("n", problem_size.n());
    cmd.get_cmd_line_argument("k", problem_size.k());
    cmd.get_cmd_line_argument("split-k-slices", split_k_slices);

    cmd.get_cmd_line_argument("alpha", alpha);
    cmd.get_cmd_line_argument("beta", beta);
    
    cmd.get_cmd_line_argument("iterations", iterations);
    cmd.get_cmd_line_argument("tag", tag);
  }

  /// Prints the usage statement.
  std::ostream & print_usage(std::ostream &out) const {

    out << "23_ampere_operand_gemm_reduction_fusion\n\n"
      << "Options:\n\n"
      << "  --help               If specified, displays this usage statement.\n\n"
      << "  --m=<int>            GEMM M\n"
      << "  --n=<int>            GEMM N\n"
      << "  --k=<int>            GEMM K\n"
      << "  --split-k-slices=<int> Split K Slices\n"
      << "  --alpha=<float>      Epilogue scalar alpha\n"
      << "  --beta=<float>       Epilogue scalar beta\n\n"
      << "  --parallel-split-k   If set (true), use parallel split K\n"
      << "  --ref-check          If set (true), reference check on the host is computed\n"
      << "  --perf-check         If set (true), performance is measured.\n"
      << "  --benchmark          If set (true), performance benchmarking on several problem sizes.\n"
      << "  --iterations=<int>   Number of profiling iterations to perform.\n"
      << "  --save-workspace     If set, workspace is written to a text file.\n"
      << "  --tag=<string>       String to replicate across the first column in the results table\n";

    out << "\n\nExamples:\n\n"
      << "$ ./examples/23_ampere_gemm_operand_reduction_fusion/23_ampere_gemm_operand_reduction_fusion  --m=1024 --n=1024 --k=1024 \n\n";

    return out;
  }
};

/////////////////////////////////////////////////////////////////////////////////////////////////

struct Result {
  double runtime_ms;
  cutlass::Status status;
  cutlass::Status reference_check;
  cudaError_t error;

  Result(): 
    runtime_ms(0), 
    status(cutlass::Status::kSuccess),
    reference_check(cutlass::Status::kInvalid),
    error(cudaSuccess) { }

  static std::ostream & print_header(std::ostream &out, Options const &options) {

    if (!options.tag.empty()) {
      out << "Name,";
    }

    out << "ID,M,N,K,SplitK-Slices,Parallel-SplitK,Runtime";

    return out;
  }

  std::ostream & print(std::ostream &out, int idx, Options const &options) {

    if (!options.tag.empty()) {
      out << options.tag << ",";
    }

    out 
      << "gemm_" << idx << ","
      << options.problem_size.m() << ","
      << options.problem_size.n() << ","
      << options.problem_size.k() << ","
      << options.split_k_slices << ","
      << options.parallel_split_k << ","
      << runtime_ms ;

    return out;
  }
};

/////////////////////////////////////////////////////////////////////////////////////////////////

/// Runs one benchmark
Result profile(Options const &options) {

  Result result;

  // Initialize tensors using CUTLASS helper functions
  cutlass::HostTensor<ElementInputA, LayoutInputA> tensor_a(options.problem_size.mk());
  cutlass::HostTensor<ElementInputB, LayoutInputB> tensor_b(options.problem_size.kn());


  // Create tensor C with dimensions 1x1x1xk which is the bias vector
  cutlass::HostTensor<ElementOutput, LayoutOutput> tensor_c(options.problem_size.mn());

  // Create tensor D used to store output from CUTLASS kernel
  cutlass::HostTensor<ElementOutput, LayoutOutput> tensor_d(options.problem_size.mn());
  // Create matrix D with dimensions M x N used to store output from reference
  // kernel
  cutlass::HostTensor<ElementOutput, LayoutOutput> tensor_ref_d(options.problem_size.mn());

  int reduce_vector_length = ReduceKForA ? options.problem_size.m() : options.problem_size.n();

  cutlass::HostTensor<ElementOutput, LayoutGemmKReduction> tensor_reduction({reduce_vector_length, 1});
  cutlass::HostTensor<ElementOutput, LayoutGemmKReduction> tensor_ref_reduction({reduce_vector_length, 1});

  // Fill input and output matrices on host using CUTLASS helper functions
  cutlass::reference::host::TensorFillRandomUniform(
      tensor_a.host_view(),
      1997,
      ElementInputA(1),
      ElementInputA(-1),
      0);  // <- Fill tensor A on host with uniform-distribution random data

  cutlass::reference::host::TensorFillRandomUniform(
      tensor_b.host_view(),
      2003,
      ElementInputB(1),
      ElementInputB(-1),
      0);  // <- Fill tensor B on host with uniform-distribution random data

  cutlass::reference::host::TensorFillRandomUniform(
      tensor_c.host_view(),
      2017,
      ElementOutput(1),
      ElementOutput(-1),
      0);  // <- Fill matrix C on host with uniform-distribution random data
  cutlass::reference::host::TensorFill(
      tensor_d.host_view());  // <- fill matrix D on host with zeros
  cutlass::reference::host::TensorFill(
      tensor_ref_d.host_view());  // <- fill matrix D for reference on host with zeros

  cutlass::reference::host::TensorFill(
      tensor_reduction.host_view());  // <- fill matrix D on host with zeros
  cutlass::reference::host::TensorFill(
      tensor_ref_reduction.host_view());  // <- fill matrix D for reference on host with zeros

  // Copy data from host to GPU
  tensor_a.sync_device();
  tensor_b.sync_device();
  tensor_c.sync_device();
  tensor_d.sync_device();
  tensor_ref_d.sync_device();
  tensor_reduction.sync_device();

  // Initialize alpha for dot product computation
  ElementComputeEpilogue alpha = options.parallel_split_k ? ElementComputeEpilogue(1)
                                                          : ElementComputeEpilogue(options.alpha);
  ElementComputeEpilogue beta = options.parallel_split_k ? ElementComputeEpilogue(0)
                                                         : ElementComputeEpilogue(options.beta);

  cutlass::gemm::GemmUniversalMode mode = options.parallel_split_k ? 
                     cutlass::gemm::GemmUniversalMode::kGemmSplitKParallel :
                     cutlass::gemm::GemmUniversalMode::kGemm;

  int batch_count = options.split_k_slices;

  // Create a tuple of gemm kernel arguments. This is later passed as arguments to launch
  // instantiated CUTLASS kernel
  typename Gemm::Arguments arguments(
    mode,
    options.problem_size,
    batch_count,
    {alpha, beta},
    tensor_a.device_ref().data(),              // <- reference to tensor A on device
    tensor_b.device_ref().data(),              // <- reference to tensor B on device
    tensor_c.device_ref().data(),              // <- reference to matrix C on device
    tensor_d.device_ref().data(),              // <- reference to matrix D on device
    tensor_reduction.device_ref().data(),      // <- reference to reduction tensor on device
    options.problem_size.m() * options.problem_size.k(),
    options.problem_size.n() * options.problem_size.k(),
    options.problem_size.m() * options.problem_size.n(),
    options.problem_size.m() * options.problem_size.n(),
    reduce_vector_length,
    tensor_a.layout().stride(0),
    tensor_b.layout().stride(0),
    tensor_c.layout().stride(0),
    tensor_d.layout().stride(0),
    tensor_reduction.layout().stride(0));

  // Instantiate CUTLASS kernel depending on templates
  Gemm gemm_op;

  // Using the arguments, query for extra workspace required for matrix multiplication computation
  size_t workspace_size = Gemm::get_workspace_size(arguments);

  // Allocate workspace memory
  cutlass::device_memory::allocation<uint8_t> workspace(workspace_size);

  // Check the problem size is supported or not
  result.status = gemm_op.can_implement(arguments);
  CUTLASS_CHECK(result.status);

  // Initialize CUTLASS kernel with arguments and workspace pointer
  result.status = gemm_op.initialize(arguments, workspace.get());
  CUTLASS_CHECK(result.status);

  // Launch initialized CUTLASS kernel
  result.status = gemm_op();

  CUTLASS_CHECK(result.status);

  if (options.parallel_split_k && batch_count > 1) {
    // reduce gemm

    ElementComputeEpilogue alpha = ElementComputeEpilogue(options.alpha);
    ElementComputeEpilogue beta = ElementComputeEpilogue(options.beta);

    int splitk_gemm_stride = options.problem_size.m();

    cutlass::layout::RowMajor splitk_gemm_layout(splitk_gemm_stride);

    void * workspace_gemm_ptr = workspace.get();
    cutlass::TensorRef<ElementOutput, cutlass::layout::RowMajor> workspace_gemm_tensorref(static_cast<ElementOutput *>(workspace_gemm_ptr), splitk_gemm_layout);

    cutlass::TensorRef<ElementOutput, cutlass::layout::RowMajor> tensor_d_tensorref(tensor_d.device_ref().data(), splitk_gemm_layout);

    cutlass::TensorRef<ElementOutput, cutlass::layout::RowMajor> tensor_c_tensorref(tensor_c.device_ref().data(), splitk_gemm_layout);

    typename ReduceGemmSplitK::Arguments reduce_gemm_splitk_arguments{
      cutlass::MatrixCoord(options.problem_size.n(), options.problem_size.m()),
      batch_count,
      size_t(options.problem_size.m() * options.problem_size.n()),
      workspace_gemm_tensorref,
      tensor_d_tensorref,
      tensor_c_tensorref,
      {alpha, beta} 
    };

    ReduceGemmSplitK reduce_gemm_splitk_op;
   
    result.status = reduce_gemm_splitk_op.initialize(reduce_gemm_splitk_arguments); 
    CUTLASS_CHECK(result.status);

    result.status = reduce_gemm_splitk_op();
    CUTLASS_CHECK(result.status);

    // reduce k vector
    cutlass::layout::RowMajor splitk_vector_layout(reduce_vector_length);
   
    ElementOutput *workspace_vector_ptr = static_cast<ElementOutput *>(workspace_gemm_ptr) + batch_count * options.problem_size.m() * options.problem_size.n();
    cutlass::TensorRef<ElementOutput, cutlass::layout::RowMajor> workspace_vector_tensorref(workspace_vector_ptr, splitk_vector_layout);

    cutlass::TensorRef<ElementOutput, cutlass::layout::RowMajor> tensor_reduction_tensorref(tensor_reduction.device_ref().data(), splitk_vector_layout);

    cutlass::TensorRef<ElementOutput, cutlass::layout::RowMajor> tensor_nullptr_tensorref(nullptr, splitk_vector_layout);

    typename ReduceVectorSplitK::Arguments reduce_vector_splitk_arguments(
      cutlass::MatrixCoord(1, reduce_vector_length),
      batch_count,
      size_t(reduce_vector_length),
      workspace_vector_tensorref,
      tensor_reduction_tensorref,
      tensor_nullptr_tensorref,
      {1.0f, 0.0f});

    ReduceVectorSplitK reduce_vector_splitk_op;
   
    result.status = reduce_vector_splitk_op.initialize(reduce_vector_splitk_arguments); 
    CUTLASS_CHECK(result.status);

    result.status = reduce_vector_splitk_op();
    CUTLASS_CHECK(result.status);
  }

  //
  // Create instantiation for device reference conv kernel
  //
  if (options.reference_check) {
    // Launch device reference to compute strictly the product A * B
    cutlass::reference::device::Gemm<
        ElementInputA, 
        LayoutInputA, 
        ElementInputB, 
        LayoutInputB, 
        ElementOutput,
        LayoutOutput, 
        ElementComputeEpilogue, 
        ElementAccumulator> gemm_device;
  
    gemm_device
      (
        options.problem_size,
        ElementComputeEpilogue(options.alpha),
        tensor_a.device_ref(),
        tensor_b.device_ref(),
        ElementComputeEpilogue(options.beta),
        tensor_c.device_ref(), 
        tensor_ref_d.device_ref()
      );
  
    // Wait for kernels to finish
    cudaDeviceSynchronize();
  
    // Copy output data from CUTLASS and reference kernel to host for comparison
    tensor_d.sync_host();
    tensor_ref_d.sync_host();
  
    tensor_reduction.sync_host();
  
    // Reduce K in host code
    if (ReduceKForA) {
      for (int m = 0; m < options.problem_size.m(); ++m) {
        for (int k = 0; k < options.problem_size.k(); ++k) {
          tensor_ref_reduction.at({m, 0}) += 
            tensor_a.at(cutlass::MatrixCoord(m, k));
        }
      }
    } else {
      for (int k = 0; k < options.problem_size.k(); ++k) {
        for (int n = 0; n < options.problem_size.n(); ++n) {
          tensor_ref_reduction.at({n, 0}) += 
            tensor_b.at(cutlass::MatrixCoord(k, n));
        }
      }
    }
  
    // Check if output from CUTLASS kernel and reference kernel are equal or not
    bool pass = cutlass::reference::host::TensorEquals(tensor_d.host_view(),
                                                       tensor_ref_d.host_view());

    pass &= cutlass::reference::host::TensorEquals(tensor_ref_reduction.host_view(),
                                                   tensor_reduction.host_view());

    if (!pass) {
      result.reference_check = cutlass::Status::kErrorInternal;
      std::cout << "ERROR - results miscompared.\n";
    } else {
      result.reference_check = cutlass::Status::kSuccess;
      std::cout << "Passed.\n";
    }
  } else {
    result.reference_check = cutlass::Status::kInvalid;
  }

  if (options.save_workspace) {

    std::stringstream ss;

    ss << "23_ampere_gemm_operand_reduction_fusion"
      << options.problem_size.m() << "x" << options.problem_size.n() << "x" << options.problem_size.k()
      << ".dat";

    std::ofstream output_workspace(ss.str());

    output_workspace 
      << "A = \n" << tensor_a.host_view() << "\n\n"
      << "B = \n" << tensor_b.host_view() << "\n\n";

    if (options.reference_check) {
      output_workspace << "Reference D = \n" << tensor_ref_d.host_view() << "\n\n";
      output_workspace << "Reference reduction vector = \n" << tensor_ref_reduction.host_view() << "\n\n";
    }

    output_workspace << "Computed D = \n" << tensor_d.host_view() << std::endl;
    output_workspace << "Computed reduction vector = \n" << tensor_reduction.host_view() << std::endl;

    std::cout << "Results written to '" << ss.str() << "'." << std::endl;
  }
 
  //
  // Performance measurement
  //

  if (options.measure_performance) {

    cudaEvent_t events[2];
    
    for (auto & event : events) {
      result.error = cudaEventCreate(&event);
      if (result.error != cudaSuccess) {
        std::cerr << "cudaEventCreate() failed: " << cudaGetErrorString(result.error) << std::endl;
        return result;
      }
    }

    // Record an event at the start of a series of convolution operations.
    result.error = cudaEventRecord(events[0]);
    if (result.error != cudaSuccess) {
      std::cerr << "cudaEventRecord() failed: " << cudaGetErrorString(result.error) << std::endl;
      return result;
    }

    // Launch a sequence of implicit GEMM operations on the device
    for (int iteration = 0; iteration < options.iterations; ++iteration) {
      result.status = gemm_op();
      CUTLASS_CHECK(result.status);
    }

    // Record an event when the convolutions have been launched.
    result.error = cudaEventRecord(events[1]);
    if (result.error != cudaSuccess) {
      std::cerr << "cudaEventRecord() failed: " << cudaGetErrorString(result.error) << std::endl;
      return result;
    }

    // Wait for work on the device to complete.
    result.error = cudaEventSynchronize(events[1]);
    if (result.error != cudaSuccess) {
      std::cerr << "cudaEventSynchronize() failed: " << cudaGetErrorString(result.error) << std::endl;
      return result;
    }

    // Measure elapsed runtime
    float runtime_ms = 0;
    result.error = cudaEventElapsedTime(&runtime_ms, events[0], events[1]);
    if (result.error != cudaSuccess) {
      std::cerr << "cudaEventElapsed() failed: " << cudaGetErrorString(result.error) << std::endl;
      return result;
    }

    // Print average runtime and GFLOPs.
    result.runtime_ms = double(runtime_ms) / double(options.iterations);

    // Cleanup
    for (auto event : events) {
      (void)cudaEventDestroy(event);
    }
  }

  return result;
}

int main(int argc, char const **args) {

  bool notSupported = false;

  // Ampere Tensor Core operations exposed with mma.sync are first available in CUDA 11.0.
  //
  // CUTLASS must be compiled with CUDA 11 Toolkit to run Conv2dFprop examples.
  if (!(__CUDACC_VER_MAJOR__ > 11 || (__CUDACC_VER_MAJOR__ == 11 && __CUDACC_VER_MINOR__ >= 0))) {
    std::cerr << "Ampere Tensor Core operations must be compiled with CUDA 11.0 Toolkit or later." << std::endl;
    notSupported = true;
  }

  cudaDeviceProp props;
  CUDA_CHECK(cudaGetDeviceProperties(&props, 0));

  if (!(props.major >= 8)) {
    std::cerr << "Ampere Tensor Ops must be run on a machine with compute capability at least 80."
              << std::endl;
    notSupported = true;
  }

  if (notSupported) {
    return 0;
  }

  Options options;
  
  options.parse(argc, args);

  if (options.help) {
    options.print_usage(std::cout) << std::endl;
    return 0;
  }

  if (options.benchmark) {
    // Benchmark several layers

    struct Benchmark {
      int m, n, k, split_k_slices, parallel_split_k;
    } problem_sizes[] = {
      {4096, 6144, 4096, 1, false},
    };

    Result::print_header(std::cout, options) << "\n";
 
    int idx = 1;

    for (auto const &problem_size : problem_sizes) {
      options.update({problem_size.m, problem_size.n, problem_size.k},
                     problem_size.split_k_slices, problem_size.parallel_split_k);

      Result result = profile(options);
      result.print(std::cout, idx, options) << "\n";

      ++idx;
    }
  } else { 

    // Execute one problem size
    if (!options.valid()) {
      std::cerr << "Invalid problem." << "\n";
      return -1;
    }

    Result result = profile(options);

    Result::print_header(std::cout, options) << "\n";
    result.print(std::cout, 1, options) << "\n";
  }

  return 0;
}

/////////////////////////////////////////////////////////////////////////////////////////////////


// ===== COMPILED SASS (sm_80) =====

	.target	sm_80

	.elftype	@"ET_EXEC"


//--------------------- .note.nv.tkinfo           --------------------------
	.section	.note.nv.tkinfo,"",@"SHT_NOTE"
	.sectionflags	@"SHF_NOTE_NV_TKINFO"
	.tkinfo
        /*0018*/ 	.word	0x00000002
        /*0030*/ 	.string	""
        /*0030*/ 	.string	"ptxas"
        /*0030*/ 	.string	"Cuda compilation tools, release 13.0, V13.0.88"
        /*0030*/ 	.string	"Build cuda_13.0.r13.0/compiler.36424714_0"
        /*0030*/ 	.string	"-arch sm_80 -m 64 "



//--------------------- .note.nv.cuinfo           --------------------------
	.section	.note.nv.cuinfo,"",@"SHT_NOTE"
	.sectionflags	@"SHF_NOTE_NV_CUINFO"
        /*0018*/ 	.short	0x0002
        /*001a*/ 	.short	0x0050
        /*001c*/ 	.short	0x0082
	.zero		2


//--------------------- .nv.info                  --------------------------
	.section	.nv.info,"",@"SHT_CUDA_INFO"
	.align	4


	//----- nvinfo : EIATTR_REGCOUNT
	.align		4
        /*0000*/ 	.byte	0x04, 0x2f
        /*0002*/ 	.short	(.L_12 - .L_11)
	.align		4
.L_11:
        /*0004*/ 	.word	index@(_ZN7cutlass7Kernel2INS_4gemm6kernel18GemmWithKReductionINS1_11threadblock26MmaWithReductionMultistageINS1_9GemmShapeILi128ELi128ELi32EEENS_9transform11threadblock28PredicatedTileAccessIteratorINS_11MatrixShapeILi128ELi32EEENS_10bfloat16_tENS_6layout11ColumnMajorELi1ENS8_29PitchLinearWarpRakedThreadMapINS_16PitchLinearShapeILi128ELi32EEELi128ENSH_ILi8ELi4EEELi8EEENS_5ArrayISD_Li8ELb0EEELb0ENSE_9NoPermuteEEENS9_25RegularTileAccessIteratorISC_SD_NSE_40ColumnMajorTensorOpMultiplicandCongruousILi16ELi64EEELi1ESK_Li16EEELNS_4arch14CacheOperation4KindE1ENSA_INSB_ILi32ELi128EEESD_NSE_8RowMajorELi0ESK_SM_Lb0ESN_EENSP_ISW_SD_NSE_37RowMajorTensorOpMultiplicandCongruousILi16ELi64EEELi0ESK_Li16EEELSV_1EfSX_NS4_9MmaPolicyINS1_4warp24MmaWithReductionTensorOpINS6_ILi64ELi64ELi32EEESD_SR_SD_S10_fSX_NS13_17MmaTensorOpPolicyINST_3MmaINS6_ILi16ELi8ELi16EEELi32ESD_SX_SD_SF_fSX_NST_13OpMultiplyAddEEENSB_ILi1ELi1EEEEELb0ELi1ELb0EbEENSB_ILi0ELi0EEES1E_Li1EEELi4ELNS1_23SharedMemoryClearOptionE0EbEENS_8epilogue11threadblock8EpilogueIS7_S1D_Li1ENS1J_22PredicatedTileIteratorINS1J_26OutputTileOptimalThreadMapINS1J_15OutputTileShapeILi128ELi8ELi2ELi1ELi1EEENS1N_ILi1ELi8ELi1ELi1ELi8EEELi128ELi8ELi16EEESD_Lb0ESN_Lb0EEENS1I_4warp24FragmentIteratorTensorOpIS15_S18_fNSL_IfLi4ELb1EEESX_EENS1S_20TileIteratorTensorOpIS15_S18_fSX_EENS1J_18SharedLoadIteratorINS1Q_18CompactedThreadMapEfLi32EEENS1I_6thread17LinearCombinationISD_Li8EffLNS21_9ScaleType4KindE0ELNS_15FloatRoundStyleE2ESD_EENSB_ILi0ELi8EEELi1ELi1EEENS1J_22EpilogueGemmKReductionIfSD_S7_S1D_Lb0EEENS4_30GemmIdentityThreadblockSwizzleILi8EEEEEEEvNT_6ParamsE)
        /*0008*/ 	.word	0x000000e8


	//----- nvinfo : EIATTR_FRAME_SIZE
	.align		4
.L_12:
        /*000c*/ 	.byte	0x04, 0x11
        /*000e*/ 	.short	(.L_14 - .L_13)
	.align		4
.L_13:
        /*0010*/ 	.word	index@(_ZN7cutlass7Kernel2INS_4gemm6kernel18GemmWithKReductionINS1_11threadblock26MmaWithReductionMultistageINS1_9GemmShapeILi128ELi128ELi32EEENS_9transform11threadblock28PredicatedTileAccessIteratorINS_11MatrixShapeILi128ELi32EEENS_10bfloat16_tENS_6layout11ColumnMajorELi1ENS8_29PitchLinearWarpRakedThreadMapINS_16PitchLinearShapeILi128ELi32EEELi128ENSH_ILi8ELi4EEELi8EEENS_5ArrayISD_Li8ELb0EEELb0ENSE_9NoPermuteEEENS9_25RegularTileAccessIteratorISC_SD_NSE_40ColumnMajorTensorOpMultiplicandCongruousILi16ELi64EEELi1ESK_Li16EEELNS_4arch14CacheOperation4KindE1ENSA_INSB_ILi32ELi128EEESD_NSE_8RowMajorELi0ESK_SM_Lb0ESN_EENSP_ISW_SD_NSE_37RowMajorTensorOpMultiplicandCongruousILi16ELi64EEELi0ESK_Li16EEELSV_1EfSX_NS4_9MmaPolicyINS1_4warp24MmaWithReductionTensorOpINS6_ILi64ELi64ELi32EEESD_SR_SD_S10_fSX_NS13_17MmaTensorOpPolicyINST_3MmaINS6_ILi16ELi8ELi16EEELi32ESD_SX_SD_SF_fSX_NST_13OpMultiplyAddEEENSB_ILi1ELi1EEEEELb0ELi1ELb0EbEENSB_ILi0ELi0EEES1E_Li1EEELi4ELNS1_23SharedMemoryClearOptionE0EbEENS_8epilogue11threadblock8EpilogueIS7_S1D_Li1ENS1J_22PredicatedTileIteratorINS1J_26OutputTileOptimalThreadMapINS1J_15OutputTileShapeILi128ELi8ELi2ELi1ELi1EEENS1N_ILi1ELi8ELi1ELi1ELi8EEELi128ELi8ELi16EEESD_Lb0ESN_Lb0EEENS1I_4warp24FragmentIteratorTensorOpIS15_S18_fNSL_IfLi4ELb1EEESX_EENS1S_20TileIteratorTensorOpIS15_S18_fSX_EENS1J_18SharedLoadIteratorINS1Q_18CompactedThreadMapEfLi32EEENS1I_6thread17LinearCombinationISD_Li8EffLNS21_9ScaleType4KindE0ELNS_15FloatRoundStyleE2ESD_EENSB_ILi0ELi8EEELi1ELi1EEENS1J_22EpilogueGemmKReductionIfSD_S7_S1D_Lb0EEENS4_30GemmIdentityThreadblockSwizzleILi8EEEEEEEvNT_6ParamsE)
        /*0014*/ 	.word	0x00000000


	//----- nvinfo : EIATTR_REGCOUNT
	.align		4
.L_14:
        /*0018*/ 	.byte	0x04, 0x2f
        /*001a*/ 	.short	(.L_16 - .L_15)
	.align		4
.L_15:
        /*001c*/ 	.word	index@(_ZN7cutlass6KernelINS_9reduction6kernel12ReduceSplitKINS_11MatrixShapeILi4ELi64EEENS_8epilogue6thread17LinearCombinationINS_10bfloat16_tELi8EffLNS7_9ScaleType4KindE0ELNS_15FloatRoundStyleE2ES9_EENS1_6thread9ReduceAddIfS9_Li8EEELi4EEEEEvNT_6ParamsE)
        /*0020*/ 	.word	0x00000027


	//----- nvinfo : EIATTR_FRAME_SIZE
	.align		4
.L_16:
        /*0024*/ 	.byte	0x04, 0x11
        /*0026*/ 	.short	(.L_18 - .L_17)
	.align		4
.L_17:
        /*0028*/ 	.word	index@(_ZN7cutlass6KernelINS_9reduction6kernel12ReduceSplitKINS_11MatrixShapeILi4ELi64EEENS_8epilogue6thread17LinearCombinationINS_10bfloat16_tELi8EffLNS7_9ScaleType4KindE0ELNS_15FloatRoundStyleE2ES9_EENS1_6thread9ReduceAddIfS9_Li8EEELi4EEEEEvNT_6ParamsE)
        /*002c*/ 	.word	0x00000000


	//----- nvinfo : EIATTR_REGCOUNT
	.align		4
.L_18:
        /*0030*/ 	.byte	0x04, 0x2f
        /*0032*/ 	.short	(.L_20 - .L_19)
	.align		4
.L_19:
        /*0034*/ 	.word	index@(_ZN7cutlass6KernelINS_9reduction6kernel12ReduceSplitKINS_11MatrixShapeILi1ELi256EEENS_8epilogue6thread17LinearCombinationINS_10bfloat16_tELi8EffLNS7_9ScaleType4KindE5ELNS_15FloatRoundStyleE2ES9_EENS1_6thread9ReduceAddIfS9_Li8EEELi4EEEEEvNT_6ParamsE)
        /*0038*/ 	.word	0x00000025


	//----- nvinfo : EIATTR_FRAME_SIZE
	.align		4
.L_20:
        /*003c*/ 	.byte	0x04, 0x11
        /*003e*/ 	.short	(.L_22 - .L_21)
	.align		4
.L_21:
        /*0040*/ 	.word	index@(_ZN7cutlass6KernelINS_9reduction6kernel12ReduceSplitKINS_11MatrixShapeILi1ELi256EEENS_8epilogue6thread17LinearCombinationINS_10bfloat16_tELi8EffLNS7_9ScaleType4KindE5ELNS_15FloatRoundStyleE2ES9_EENS1_6thread9ReduceAddIfS9_Li8EEELi4EEEEEvNT_6ParamsE)
        /*0044*/ 	.word	0x00000000


	//----- nvinfo : EIATTR_REGCOUNT
	.align		4
.L_22:
        /*0048*/ 	.byte	0x04, 0x2f
        /*004a*/ 	.short	(.L_24 - .L_23)
	.align		4
.L_23:
        /*004c*/ 	.word	index@(_ZN7cutlass9reference6device6kernel4GemmINS_9TensorRefINS_10bfloat16_tENS_6layout11ColumnMajorEEENS4_IS5_NS6_8RowMajorEEES8_ffNS_11MatrixShapeILi4ELi4EEENS_12multiply_addIfffEENS_16NumericConverterIS5_fLNS_15FloatRoundStyleE2EEEEEvNS_4gemm9GemmCoordET2_T_T0_SK_T1_SN_T3_)
        /*0050*/ 	.word	0x00000032


	//----- nvinfo : EIATTR_FRAME_SIZE
	.align		4
.L_24:
        /*0054*/ 	.byte	0x04, 0x11
        /*0056*/ 	.short	(.L_26 - .L_25)
	.align		4
.L_25:
        /*0058*/ 	.word	index@(_ZN7cutlass9reference6device6kernel4GemmINS_9TensorRefINS_10bfloat16_tENS_6layout11ColumnMajorEEENS4_IS5_NS6_8RowMajorEEES8_ffNS_11MatrixShapeILi4ELi4EEENS_12multiply_addIfffEENS_16NumericConverterIS5_fLNS_15FloatRoundStyleE2EEEEEvNS_4gemm9GemmCoordET2_T_T0_SK_T1_SN_T3_)
        /*005c*/ 	.word	0x00000000


	//----- nvinfo : EIATTR_MIN_STACK_SIZE
	.align		4
.L_26:
        /*0060*/ 	.byte	0x04, 0x12
        /*0062*/ 	.short	(.L_28 - .L_27)
	.align		4
.L_27:
        /*0064*/ 	.word	index@(_ZN7cutlass6KernelINS_9reduction6kernel12ReduceSplitKINS_11MatrixShapeILi1ELi256EEENS_8epilogue6thread17LinearCombinationINS_10bfloat16_tELi8EffLNS7_9ScaleType4KindE5ELNS_15FloatRoundStyleE2ES9_EENS1_6thread9ReduceAddIfS9_Li8EEELi4EEEEEvNT_6ParamsE)
        /*0068*/ 	.word	0x00000000


	//----- nvinfo : EIATTR_MIN_STACK_SIZE
	.align		4
.L_28:
        /*006c*/ 	.byte	0x04, 0x12
        /*006e*/ 	.short	(.L_30 - .L_29)
	.align		4
.L_29:
        /*0070*/ 	.word	index@(_ZN7cutlass6KernelINS_9reduction6kernel12ReduceSplitKINS_11MatrixShapeILi4ELi64EEENS_8epilogue6thread17LinearCombinationINS_10bfloat16_tELi8EffLNS7_9ScaleType4KindE0ELNS_15FloatRoundStyleE2ES9_EENS1_6thread9ReduceAddIfS9_Li8EEELi4EEEEEvNT_6ParamsE)
        /*0074*/ 	.word	0x00000000


	//----- nvinfo : EIATTR_MIN_STACK_SIZE
	.align		4
.L_30:
        /*0078*/ 	.byte	0x04, 0x12
        /*007a*/ 	.short	(.L_32 - .L_31)
	.align		4
.L_31:
        /*007c*/ 	.word	index@(_ZN7cutlass7Kernel2INS_4gemm6kernel18GemmWithKReductionINS1_11threadblock26MmaWithReductionMultistageINS1_9GemmShapeILi128ELi128ELi32EEENS_9transform11threadblock28PredicatedTileAccessIteratorINS_11MatrixShapeILi128ELi32EEENS_10bfloat16_tENS_6layout11ColumnMajorELi1ENS8_29PitchLinearWarpRakedThreadMapINS_16PitchLinearShapeILi128ELi32EEELi128ENSH_ILi8ELi4EEELi8EEENS_5ArrayISD_Li8ELb0EEELb0ENSE_9NoPermuteEEENS9_25RegularTileAccessIteratorISC_SD_NSE_40ColumnMajorTensorOpMultiplicandCongruousILi16ELi64EEELi1ESK_Li16EEELNS_4arch14CacheOperation4KindE1ENSA_INSB_ILi32ELi128EEESD_NSE_8RowMajorELi0ESK_SM_Lb0ESN_EENSP_ISW_SD_NSE_37RowMajorTensorOpMultiplicandCongruousILi16ELi64EEELi0ESK_Li16EEELSV_1EfSX_NS4_9MmaPolicyINS1_4warp24MmaWithReductionTensorOpINS6_ILi64ELi64ELi32EEESD_SR_SD_S10_fSX_NS13_17MmaTensorOpPolicyINST_3MmaINS6_ILi16ELi8ELi16EEELi32ESD_SX_SD_SF_fSX_NST_13OpMultiplyAddEEENSB_ILi1ELi1EEEEELb0ELi1ELb0EbEENSB_ILi0ELi0EEES1E_Li1EEELi4ELNS1_23SharedMemoryClearOptionE0EbEENS_8epilogue11threadblock8EpilogueIS7_S1D_Li1ENS1J_22PredicatedTileIteratorINS1J_26OutputTileOptimalThreadMapINS1J_15OutputTileShapeILi128ELi8ELi2ELi1ELi1EEENS1N_ILi1ELi8ELi1ELi1ELi8EEELi128ELi8ELi16EEESD_Lb0ESN_Lb0EEENS1I_4warp24FragmentIteratorTensorOpIS15_S18_fNSL_IfLi4ELb1EEESX_EENS1S_20TileIteratorTensorOpIS15_S18_fSX_EENS1J_18SharedLoadIteratorINS1Q_18CompactedThreadMapEfLi32EEENS1I_6thread17LinearCombinationISD_Li8EffLNS21_9ScaleType4KindE0ELNS_15FloatRoundStyleE2ESD_EENSB_ILi0ELi8EEELi1ELi1EEENS1J_22EpilogueGemmKReductionIfSD_S7_S1D_Lb0EEENS4_30GemmIdentityThreadblockSwizzleILi8EEEEEEEvNT_6ParamsE)
        /*0080*/ 	.word	0x00000000


	//----- nvinfo : EIATTR_MIN_STACK_SIZE
	.align		4
.L_32:
        /*0084*/ 	.byte	0x04, 0x12
        /*0086*/ 	.short	(.L_34 - .L_33)
	.align		4
.L_33:
        /*0088*/ 	.word	index@(_ZN7cutlass9reference6device6kernel4GemmINS_9TensorRefINS_10bfloat16_tENS_6layout11ColumnMajorEEENS4_IS5_NS6_8RowMajorEEES8_ffNS_11MatrixShapeILi4ELi4EEENS_12multiply_addIfffEENS_16NumericConverterIS5_fLNS_15FloatRoundStyleE2EEEEEvNS_4gemm9GemmCoordET2_T_T0_SK_T1_SN_T3_)
        /*008c*/ 	.word	0x00000000
.L_34:


//--------------------- .nv.info._ZN7cutlass9reference6device6kernel4GemmINS_9TensorRefINS_10bfloat16_tENS_6layout11ColumnMajorEEENS4_IS5_NS6_8RowMajorEEES8_ffNS_11MatrixShapeILi4ELi4EEENS_12multiply_addIfffEENS_16NumericConverterIS5_fLNS_15FloatRoundStyleE2EEEEEvNS_4gemm9GemmCoordET2_T_T0_SK_T1_SN_T3_ --------------------------
	.section	.nv.info._ZN7cutlass9reference6device6kernel4GemmINS_9TensorRefINS_10bfloat16_tENS_6layout11ColumnMajorEEENS4_IS5_NS6_8RowMajorEEES8_ffNS_11MatrixShapeILi4ELi4EEENS_12multiply_addIfffEENS_16NumericConverterIS5_fLNS_15FloatRoundStyleE2EEEEEvNS_4gemm9GemmCoordET2_T_T0_SK_T1_SN_T3_,"",@"SHT_CUDA_INFO"
	.sectionflags	@""
	.align	4


	//----- nvinfo : EIATTR_CUDA_API_VERSION
	.align		4
        /*0000*/ 	.byte	0x04, 0x37
        /*0002*/ 	.short	(.L_36 - .L_35)
.L_35:
        /*0004*/ 	.word	0x00000082


	//----- nvinfo : EIATTR_SW2861232_WAR
	.align		4
.L_36:
        /*0008*/ 	.byte	0x01, 0x35
	.zero		2


	//----- nvinfo : EIATTR_PARAM_CBANK
	.align		4
        /*000c*/ 	.byte	0x04, 0x0a
        /*000e*/ 	.short	(.L_38 - .L_37)
	.align		4
.L_37:
        /*0010*/ 	.word	index@(.nv.constant0._ZN7cutlass9reference6device6kernel4GemmINS_9TensorRefINS_10bfloat16_tENS_6layout11ColumnMajorEEENS4_IS5_NS6_8RowMajorEEES8_ffNS_11MatrixShapeILi4ELi4EEENS_12multiply_addIfffEENS_16NumericConverterIS5_fLNS_15FloatRoundStyleE2EEEEEvNS_4gemm9GemmCoordET2_T_T0_SK_T1_SN_T3_)
        /*0014*/ 	.short	0x0160
        /*0016*/ 	.short	0x005c


	//----- nvinfo : EIATTR_CBANK_PARAM_SIZE
	.align		4
.L_38:
        /*0018*/ 	.byte	0x03, 0x19
        /*001a*/ 	.short	0x005c


	//----- nvinfo : EIATTR_KPARAM_INFO
	.align		4
        /*001c*/ 	.byte	0x04, 0x17
        /*001e*/ 	.short	(.L_40 - .L_39)
.L_39:
        /*0020*/ 	.word	0x00000000
        /*0024*/ 	.short	0x0007
        /*0026*/ 	.short	0x0058
        /*0028*/ 	.byte	0x00, 0xf0, 0x11, 0x00


	//----- nvinfo : EIATTR_KPARAM_INFO
	.align		4
.L_40:
        /*002c*/ 	.byte	0x04, 0x17
        /*002e*/ 	.short	(.L_42 - .L_41)
.L_41:
        /*0030*/ 	.word	0x00000000
        /*0034*/ 	.short	0x0006
        /*0036*/ 	.short	0x0048
        /*0038*/ 	.byte	0x00, 0xf0, 0x41, 0x00


	//----- nvinfo : EIATTR_KPARAM_INFO
	.align		4
.L_42:
        /*003c*/ 	.byte	0x04, 0x17
        /*003e*/ 	.short	(.L_44 - .L_43)
.L_43:
        /*0040*/ 	.word	0x00000000
        /*0044*/ 	.short	0x0005
        /*0046*/ 	.short	0x0038
        /*0048*/ 	.byte	0x00, 0xf0, 0x41, 0x00


	//----- nvinfo : EIATTR_KPARAM_INFO
	.align		4
.L_44:
        /*004c*/ 	.byte	0x04, 0x17
        /*004e*/ 	.short	(.L_46 - .L_45)
.L_45:
        /*0050*/ 	.word	0x00000000
        /*0054*/ 	.short	0x0004
        /*0056*/ 	.short	0x0030
        /*0058*/ 	.byte	0x00, 0xf0, 0x11, 0x00


	//----- nvinfo : EIATTR_KPARAM_INFO
	.align		4
.L_46:
        /*005c*/ 	.byte	0x04, 0x17
        /*005e*/ 	.short	(.L_48 - .L_47)
.L_47:
        /*0060*/ 	.word	0x00000000
        /*0064*/ 	.short	0x0003
        /*0066*/ 	.short	0x0020
        /*0068*/ 	.byte	0x00, 0xf0, 0x41, 0x00


	//----- nvinfo : EIATTR_KPARAM_INFO
	.align		4
.L_48:
        /*006c*/ 	.byte	0x04, 0x17
        /*006e*/ 	.short	(.L_50 - .L_49)
.L_49:
        /*0070*/ 	.word	0x00000000
        /*0074*/ 	.short	0x0002
        /*0076*/ 	.short	0x0010
        /*0078*/ 	.byte	0x00, 0xf0, 0x41, 0x00


	//----- nvinfo : EIATTR_KPARAM_INFO
	.align		4
.L_50:
        /*007c*/ 	.byte	0x04, 0x17
        /*007e*/ 	.short	(.L_52 - .L_51)
.L_51:
        /*0080*/ 	.word	0x00000000
        /*0084*/ 	.short	0x0001
        /*0086*/ 	.short	0x000c
        /*0088*/ 	.byte	0x00, 0xf0, 0x11, 0x00


	//----- nvinfo : EIATTR_KPARAM_INFO
	.align		4
.L_52:
        /*008c*/ 	.byte	0x04, 0x17
        /*008e*/ 	.short	(.L_54 - .L_53)
.L_53:
        /*0090*/ 	.word	0x00000000
        /*0094*/ 	.short	0x0000
        /*0096*/ 	.short	0x0000
        /*0098*/ 	.byte	0x00, 0xf0, 0x31, 0x00


	//----- nvinfo : EIATTR_MAXREG_COUNT
	.align		4
.L_54:
        /*009c*/ 	.byte	0x03, 0x1b
        /*009e*/ 	.short	0x00ff


	//----- nvinfo : EIATTR_MERCURY_ISA_VERSION
	.align		4
        /*00a0*/ 	.byte	0x03, 0x5f
        /*00a2*/ 	.short	0x0000


	//----- nvinfo : EIATTR_EXIT_INSTR_OFFSETS
	.align		4
        /*00a4*/ 	.byte	0x04, 0x1c
        /*00a6*/ 	.short	(.L_56 - .L_55)


	//   ....[0]....
.L_55:
        /*00a8*/ 	.word	0x000018f0


	//   ....[1]....
        /*00ac*/ 	.word	0x00001960


	//----- nvinfo : EIATTR_CRS_STACK_SIZE
	.align		4
.L_56:
        /*00b0*/ 	.byte	0x04, 0x1e
        /*00b2*/ 	.short	(.L_58 - .L_57)
.L_57:
        /*00b4*/ 	.word	0x00000000
.L_58:


//--------------------- .nv.info._ZN7cutlass6KernelINS_9reduction6kernel12ReduceSplitKINS_11MatrixShapeILi1ELi256EEENS_8epilogue6thread17LinearCombinationINS_10bfloat16_tELi8EffLNS7_9ScaleType4KindE5ELNS_15FloatRoundStyleE2ES9_EENS1_6thread9ReduceAddIfS9_Li8EEELi4EEEEEvNT_6ParamsE --------------------------
	.section	.nv.info._ZN7cutlass6KernelINS_9reduction6kernel12ReduceSplitKINS_11MatrixShapeILi1ELi256EEENS_8epilogue6thread17LinearCombinationINS_10bfloat16_tELi8EffLNS7_9ScaleType4KindE5ELNS_15FloatRoundStyleE2ES9_EENS1_6thread9ReduceAddIfS9_Li8EEELi4EEEEEvNT_6ParamsE,"",@"SHT_CUDA_INFO"
	.sectionflags	@""
	.align	4


	//----- nvinfo : EIATTR_CUDA_API_VERSION
	.align		4
        /*0000*/ 	.byte	0x04, 0x37
        /*0002*/ 	.short	(.L_60 - .L_59)
.L_59:
        /*0004*/ 	.word	0x00000082


	//----- nvinfo : EIATTR_SW2861232_WAR
	.align		4
.L_60:
        /*0008*/ 	.byte	0x01, 0x35
	.zero		2


	//----- nvinfo : EIATTR_PARAM_CBANK
	.align		4
        /*000c*/ 	.byte	0x04, 0x0a
        /*000e*/ 	.short	(.L_62 - .L_61)
	.align		4
.L_61:
        /*0010*/ 	.word	index@(.nv.constant0._ZN7cutlass6KernelINS_9reduction6kernel12ReduceSplitKINS_11MatrixShapeILi1ELi256EEENS_8epilogue6thread17LinearCombinationINS_10bfloat16_tELi8EffLNS7_9ScaleType4KindE5ELNS_15FloatRoundStyleE2ES9_EENS1_6thread9ReduceAddIfS9_Li8EEELi4EEEEEvNT_6ParamsE)
        /*0014*/ 	.short	0x0160
        /*0016*/ 	.short	0x0078


	//----- nvinfo : EIATTR_CBANK_PARAM_SIZE
	.align		4
.L_62:
        /*0018*/ 	.byte	0x03, 0x19
        /*001a*/ 	.short	0x0078


	//----- nvinfo : EIATTR_KPARAM_INFO
	.align		4
        /*001c*/ 	.byte	0x04, 0x17
        /*001e*/ 	.short	(.L_64 - .L_63)
.L_63:
        /*0020*/ 	.word	0x00000000
        /*0024*/ 	.short	0x0000
        /*0026*/ 	.short	0x0000
        /*0028*/ 	.byte	0x00, 0xf0, 0xe1, 0x01


	//----- nvinfo : EIATTR_MAXREG_COUNT
	.align		4
.L_64:
        /*002c*/ 	.byte	0x03, 0x1b
        /*002e*/ 	.short	0x00ff


	//----- nvinfo : EIATTR_MERCURY_ISA_VERSION
	.align		4
        /*0030*/ 	.byte	0x03, 0x5f
        /*0032*/ 	.short	0x0000


	//----- nvinfo : EIATTR_EXIT_INSTR_OFFSETS
	.align		4
        /*0034*/ 	.byte	0x04, 0x1c
        /*0036*/ 	.short	(.L_66 - .L_65)


	//   ....[0]....
.L_65:
        /*0038*/ 	.word	0x000000a0


	//   ....[1]....
        /*003c*/ 	.word	0x000008d0
.L_66:


//--------------------- .nv.info._ZN7cutlass6KernelINS_9reduction6kernel12ReduceSplitKINS_11MatrixShapeILi4ELi64EEENS_8epilogue6thread17LinearCombinationINS_10bfloat16_tELi8EffLNS7_9ScaleType4KindE0ELNS_15FloatRoundStyleE2ES9_EENS1_6thread9ReduceAddIfS9_Li8EEELi4EEEEEvNT_6ParamsE --------------------------
	.section	.nv.info._ZN7cutlass6KernelINS_9reduction6kernel12ReduceSplitKINS_11MatrixShapeILi4ELi64EEENS_8epilogue6thread17LinearCombinationINS_10bfloat16_tELi8EffLNS7_9ScaleType4KindE0ELNS_15FloatRoundStyleE2ES9_EENS1_6thread9ReduceAddIfS9_Li8EEELi4EEEEEvNT_6ParamsE,"",@"SHT_CUDA_INFO"
	.sectionflags	@""
	.align	4


	//----- nvinfo : EIATTR_CUDA_API_VERSION
	.align		4
        /*0000*/ 	.byte	0x04, 0x37
        /*0002*/ 	.short	(.L_68 - .L_67)
.L_67:
        /*0004*/ 	.word	0x00000082


	//----- nvinfo : EIATTR_SW2861232_WAR
	.align		4
.L_68:
        /*0008*/ 	.byte	0x01, 0x35
	.zero		2


	//----- nvinfo : EIATTR_PARAM_CBANK
	.align		4
        /*000c*/ 	.byte	0x04, 0x0a
        /*000e*/ 	.short	(.L_70 - .L_69)
	.align		4
.L_69:
        /*0010*/ 	.word	index@(.nv.constant0._ZN7cutlass6KernelINS_9reduction6kernel12ReduceSplitKINS_11MatrixShapeILi4ELi64EEENS_8epilogue6thread17LinearCombinationINS_10bfloat16_tELi8EffLNS7_9ScaleType4KindE0ELNS_15FloatRoundStyleE2ES9_EENS1_6thread9ReduceAddIfS9_Li8EEELi4EEEEEvNT_6ParamsE)
        /*0014*/ 	.short	0x0160
        /*0016*/ 	.short	0x0078


	//----- nvinfo : EIATTR_CBANK_PARAM_SIZE
	.align		4
.L_70:
        /*0018*/ 	.byte	0x03, 0x19
        /*001a*/ 	.short	0x0078


	//----- nvinfo : EIATTR_KPARAM_INFO
	.align		4
        /*001c*/ 	.byte	0x04, 0x17
        /*001e*/ 	.short	(.L_72 - .L_71)
.L_71:
        /*0020*/ 	.word	0x00000000
        /*0024*/ 	.short	0x0000
        /*0026*/ 	.short	0x0000
        /*0028*/ 	.byte	0x00, 0xf0, 0xe1, 0x01


	//----- nvinfo : EIATTR_MAXREG_COUNT
	.align		4
.L_72:
        /*002c*/ 	.byte	0x03, 0x1b
        /*002e*/ 	.short	0x00ff


	//----- nvinfo : EIATTR_MERCURY_ISA_VERSION
	.align		4
        /*0030*/ 	.byte	0x03, 0x5f
        /*0032*/ 	.short	0x0000


	//----- nvinfo : EIATTR_EXIT_INSTR_OFFSETS
	.align		4
        /*0034*/ 	.byte	0x04, 0x1c
        /*0036*/ 	.short	(.L_74 - .L_73)


	//   ....[0]....
.L_73:
        /*0038*/ 	.word	0x000000a0


	//   ....[1]....
        /*003c*/ 	.word	0x00000d10
.L_74:


//--------------------- .nv.info._ZN7cutlass7Kernel2INS_4gemm6kernel18GemmWithKReductionINS1_11threadblock26MmaWithReductionMultistageINS1_9GemmShapeILi128ELi128ELi32EEENS_9transform11threadblock28PredicatedTileAccessIteratorINS_11MatrixShapeILi128ELi32EEENS_10bfloat16_tENS_6layout11ColumnMajorELi1ENS8_29PitchLinearWarpRakedThreadMapINS_16PitchLinearShapeILi128ELi32EEELi128ENSH_ILi8ELi4EEELi8EEENS_5ArrayISD_Li8ELb0EEELb0ENSE_9NoPermuteEEENS9_25RegularTileAccessIteratorISC_SD_NSE_40ColumnMajorTensorOpMultiplicandCongruousILi16ELi64EEELi1ESK_Li16EEELNS_4arch14CacheOperation4KindE1ENSA_INSB_ILi32ELi128EEESD_NSE_8RowMajorELi0ESK_SM_Lb0ESN_EENSP_ISW_SD_NSE_37RowMajorTensorOpMultiplicandCongruousILi16ELi64EEELi0ESK_Li16EEELSV_1EfSX_NS4_9MmaPolicyINS1_4warp24MmaWithReductionTensorOpINS6_ILi64ELi64ELi32EEESD_SR_SD_S10_fSX_NS13_17MmaTensorOpPolicyINST_3MmaINS6_ILi16ELi8ELi16EEELi32ESD_SX_SD_SF_fSX_NST_13OpMultiplyAddEEENSB_ILi1ELi1EEEEELb0ELi1ELb0EbEENSB_ILi0ELi0EEES1E_Li1EEELi4ELNS1_23SharedMemoryClearOptionE0EbEENS_8epilogue11threadblock8EpilogueIS7_S1D_Li1ENS1J_22PredicatedTileIteratorINS1J_26OutputTileOptimalThreadMapINS1J_15OutputTileShapeILi128ELi8ELi2ELi1ELi1EEENS1N_ILi1ELi8ELi1ELi1ELi8EEELi128ELi8ELi16EEESD_Lb0ESN_Lb0EEENS1I_4warp24FragmentIteratorTensorOpIS15_S18_fNSL_IfLi4ELb1EEESX_EENS1S_20TileIteratorTensorOpIS15_S18_fSX_EENS1J_18SharedLoadIteratorINS1Q_18CompactedThreadMapEfLi32EEENS1I_6thread17LinearCombinationISD_Li8EffLNS21_9ScaleType4KindE0ELNS_15FloatRoundStyleE2ESD_EENSB_ILi0ELi8EEELi1ELi1EEENS1J_22EpilogueGemmKReductionIfSD_S7_S1D_Lb0EEENS4_30GemmIdentityThreadblockSwizzleILi8EEEEEEEvNT_6ParamsE --------------------------
	.section	.nv.info._ZN7cutlass7Kernel2INS_4gemm6kernel18GemmWithKReductionINS1_11threadblock26MmaWithReductionMultistageINS1_9GemmShapeILi128ELi128ELi32EEENS_9transform11threadblock28PredicatedTileAccessIteratorINS_11MatrixShapeILi128ELi32EEENS_10bfloat16_tENS_6layout11ColumnMajorELi1ENS8_29PitchLinearWarpRakedThreadMapINS_16PitchLinearShapeILi128ELi32EEELi128ENSH_ILi8ELi4EEELi8EEENS_5ArrayISD_Li8ELb0EEELb0ENSE_9NoPermuteEEENS9_25RegularTileAccessIteratorISC_SD_NSE_40ColumnMajorTensorOpMultiplicandCongruousILi16ELi64EEELi1ESK_Li16EEELNS_4arch14CacheOperation4KindE1ENSA_INSB_ILi32ELi128EEESD_NSE_8RowMajorELi0ESK_SM_Lb0ESN_EENSP_ISW_SD_NSE_37RowMajorTensorOpMultiplicandCongruousILi16ELi64EEELi0ESK_Li16EEELSV_1EfSX_NS4_9MmaPolicyINS1_4warp24MmaWithReductionTensorOpINS6_ILi64ELi64ELi32EEESD_SR_SD_S10_fSX_NS13_17MmaTensorOpPolicyINST_3MmaINS6_ILi16ELi8ELi16EEELi32ESD_SX_SD_SF_fSX_NST_13OpMultiplyAddEEENSB_ILi1ELi1EEEEELb0ELi1ELb0EbEENSB_ILi0ELi0EEES1E_Li1EEELi4ELNS1_23SharedMemoryClearOptionE0EbEENS_8epilogue11threadblock8EpilogueIS7_S1D_Li1ENS1J_22PredicatedTileIteratorINS1J_26OutputTileOptimalThreadMapINS1J_15OutputTileShapeILi128ELi8ELi2ELi1ELi1EEENS1N_ILi1ELi8ELi1ELi1ELi8EEELi128ELi8ELi16EEESD_Lb0ESN_Lb0EEENS1I_4warp24FragmentIteratorTensorOpIS15_S18_fNSL_IfLi4ELb1EEESX_EENS1S_20TileIteratorTensorOpIS15_S18_fSX_EENS1J_18SharedLoadIteratorINS1Q_18CompactedThreadMapEfLi32EEENS1I_6thread17LinearCombinationISD_Li8EffLNS21_9ScaleType4KindE0ELNS_15FloatRoundStyleE2ESD_EENSB_ILi0ELi8EEELi1ELi1EEENS1J_22EpilogueGemmKReductionIfSD_S7_S1D_Lb0EEENS4_30GemmIdentityThreadblockSwizzleILi8EEEEEEEvNT_6ParamsE,"",@"SHT_CUDA_INFO"
	.sectionflags	@""
	.align	4


	//----- nvinfo : EIATTR_CUDA_API_VERSION
	.align		4
        /*0000*/ 	.byte	0x04, 0x37
        /*0002*/ 	.short	(.L_76 - .L_75)
.L_75:
        /*0004*/ 	.word	0x00000082


	//----- nvinfo : EIATTR_SW2861232_WAR
	.align		4
.L_76:
        /*0008*/ 	.byte	0x01, 0x35
	.zero		2


	//----- nvinfo : EIATTR_PARAM_CBANK
	.align		4
        /*000c*/ 	.byte	0x04, 0x0a
        /*000e*/ 	.short	(.L_78 - .L_77)
	.align		4
.L_77:
        /*0010*/ 	.word	index@(.nv.constant0._ZN7cutlass7Kernel2INS_4gemm6kernel18GemmWithKReductionINS1_11threadblock26MmaWithReductionMultistageINS1_9GemmShapeILi128ELi128ELi32EEENS_9transform11threadblock28PredicatedTileAccessIteratorINS_11MatrixShapeILi128ELi32EEENS_10bfloat16_tENS_6layout11ColumnMajorELi1ENS8_29PitchLinearWarpRakedThreadMapINS_16PitchLinearShapeILi128ELi32EEELi128ENSH_ILi8ELi4EEELi8EEENS_5ArrayISD_Li8ELb0EEELb0ENSE_9NoPermuteEEENS9_25RegularTileAccessIteratorISC_SD_NSE_40ColumnMajorTensorOpMultiplicandCongruousILi16ELi64EEELi1ESK_Li16EEELNS_4arch14CacheOperation4KindE1ENSA_INSB_ILi32ELi128EEESD_NSE_8RowMajorELi0ESK_SM_Lb0ESN_EENSP_ISW_SD_NSE_37RowMajorTensorOpMultiplicandCongruousILi16ELi64EEELi0ESK_Li16EEELSV_1EfSX_NS4_9MmaPolicyINS1_4warp24MmaWithReductionTensorOpINS6_ILi64ELi64ELi32EEESD_SR_SD_S10_fSX_NS13_17MmaTensorOpPolicyINST_3MmaINS6_ILi16ELi8ELi16EEELi32ESD_SX_SD_SF_fSX_NST_13OpMultiplyAddEEENSB_ILi1ELi1EEEEELb0ELi1ELb0EbEENSB_ILi0ELi0EEES1E_Li1EEELi4ELNS1_23SharedMemoryClearOptionE0EbEENS_8epilogue11threadblock8EpilogueIS7_S1D_Li1ENS1J_22PredicatedTileIteratorINS1J_26OutputTileOptimalThreadMapINS1J_15OutputTileShapeILi128ELi8ELi2ELi1ELi1EEENS1N_ILi1ELi8ELi1ELi1ELi8EEELi128ELi8ELi16EEESD_Lb0ESN_Lb0EEENS1I_4warp24FragmentIteratorTensorOpIS15_S18_fNSL_IfLi4ELb1EEESX_EENS1S_20TileIteratorTensorOpIS15_S18_fSX_EENS1J_18SharedLoadIteratorINS1Q_18CompactedThreadMapEfLi32EEENS1I_6thread17LinearCombinationISD_Li8EffLNS21_9ScaleType4KindE0ELNS_15FloatRoundStyleE2ESD_EENSB_ILi0ELi8EEELi1ELi1EEENS1J_22EpilogueGemmKReductionIfSD_S7_S1D_Lb0EEENS4_30GemmIdentityThreadblockSwizzleILi8EEEEEEEvNT_6ParamsE)
        /*0014*/ 	.short	0x0160
        /*0016*/ 	.short	0x0168


	//----- nvinfo : EIATTR_CBANK_PARAM_SIZE
	.align		4
.L_78:
        /*0018*/ 	.byte	0x03, 0x19
        /*001a*/ 	.short	0x0168


	//----- nvinfo : EIATTR_KPARAM_INFO
	.align		4
        /*001c*/ 	.byte	0x04, 0x17
        /*001e*/ 	.short	(.L_80 - .L_79)
.L_79:
        /*0020*/ 	.word	0x00000000
        /*0024*/ 	.short	0x0000
        /*0026*/ 	.short	0x0000
        /*0028*/ 	.byte	0x00, 0xf0, 0xa1, 0x05


	//----- nvinfo : EIATTR_MAXREG_COUNT
	.align		4
.L_80:
        /*002c*/ 	.byte	0x03, 0x1b
        /*002e*/ 	.short	0x00ff


	//----- nvinfo : EIATTR_NUM_BARRIERS
	.align		4
        /*0030*/ 	.byte	0x02, 0x4c
        /*0032*/ 	.byte	0x01
	.zero		1


	//----- nvinfo : EIATTR_MERCURY_ISA_VERSION
	.align		4
        /*0034*/ 	.byte	0x03, 0x5f
        /*0036*/ 	.short	0x0000


	//----- nvinfo : EIATTR_COOP_GROUP_MASK_REGIDS
	.align		4
        /*0038*/ 	.byte	0x04, 0x29
        /*003a*/ 	.short	(.L_82 - .L_81)


	//   ....[0]....
.L_81:
        /*003c*/ 	.word	0xffffffff


	//   ....[1]....
        /*0040*/ 	.word	0xffffffff


	//   ....[2]....
        /*0044*/ 	.word	0xffffffff


	//   ....[3]....
        /*0048*/ 	.word	0xffffffff


	//   ....[4]....
        /*004c*/ 	.word	0xffffffff


	//   ....[5]....
        /*0050*/ 	.word	0xffffffff


	//   ....[6]....
        /*0054*/ 	.word	0xffffffff


	//   ....[7]....
        /*0058*/ 	.word	0xffffffff


	//   ....[8]....
        /*005c*/ 	.word	0xffffffff


	//   ....[9]....
        /*0060*/ 	.word	0xffffffff


	//   ....[10]....
        /*0064*/ 	.word	0xffffffff


	//   ....[11]....
        /*0068*/ 	.word	0xffffffff


	//   ....[12]....
        /*006c*/ 	.word	0xffffffff


	//   ....[13]....
        /*0070*/ 	.word	0xffffffff


	//   ....[14]....
        /*0074*/ 	.word	0xffffffff


	//   ....[15]....
        /*0078*/ 	.word	0xffffffff


	//   ....[16]....
        /*007c*/ 	.word	0xffffffff


	//----- nvinfo : EIATTR_COOP_GROUP_INSTR_OFFSETS
	.align		4
.L_82:
        /*0080*/ 	.byte	0x04, 0x28
        /*0082*/ 	.short	(.L_84 - .L_83)


	//   ....[0]....
.L_83:
        /*0084*/ 	.word	0x00000600


	//   ....[1]....
        /*0088*/ 	.word	0x00008180


	//   ....[2]....
        /*008c*/ 	.word	0x00008190


	//   ....[3]....
        /*0090*/ 	.word	0x000081a0


	//   ....[4]....
        /*0094*/ 	.word	0x000081b0


	//   ....[5]....
        /*0098*/ 	.word	0x000081c0


	//   ....[6]....
        /*009c*/ 	.word	0x000081d0


	//   ....[7]....
        /*00a0*/ 	.word	0x000081e0


	//   ....[8]....
        /*00a4*/ 	.word	0x00008200


	//   ....[9]....
        /*00a8*/ 	.word	0x00008230


	//   ....[10]....
        /*00ac*/ 	.word	0x00008250


	//   ....[11]....
        /*00b0*/ 	.word	0x00008270


	//   ....[12]....
        /*00b4*/ 	.word	0x00008290


	//   ....[13]....
        /*00b8*/ 	.word	0x000082b0


	//   ....[14]....
        /*00bc*/ 	.word	0x000082d0


	//   ....[15]....
        /*00c0*/ 	.word	0x000082f0


	//   ....[16]....
        /*00c4*/ 	.word	0x00008330


	//----- nvinfo : EIATTR_EXIT_INSTR_OFFSETS
	.align		4
.L_84:
        /*00c8*/ 	.byte	0x04, 0x1c
        /*00ca*/ 	.short	(.L_86 - .L_85)


	//   ....[0]....
.L_85:
        /*00cc*/ 	.word	0x000000b0


	//   ....[1]....
        /*00d0*/ 	.word	0x000084b0


	//   ....[2]....
        /*00d4*/ 	.word	0x000084e0


	//   ....[3]....
        /*00d8*/ 	.word	0x00008590


	//----- nvinfo : EIATTR_INDIRECT_BRANCH_TARGETS
	.align		4
.L_86:
        /*00dc*/ 	.byte	0x04, 0x34
        /*00de*/ 	.short	(.L_88 - .L_87)


	//   ....[0]....
.L_87:
        /*00e0*/ 	.word	.L_x_67@srel
        /*00e4*/ 	.short	0x0
        /*00e6*/ 	.short	0x0
        /*00e8*/ 	.word	0x3
        /*00ec*/ 	.word	.L_x_68@srel
        /*00f0*/ 	.word	.L_x_69@srel
        /*00f4*/ 	.word	.L_x_70@srel


	//----- nvinfo : EIATTR_CTAIDZ_USED
	.align		4
.L_88:
        /*00f8*/ 	.byte	0x01, 0x04
	.zero		2


	//----- nvinfo : EIATTR_CRS_STACK_SIZE
	.align		4
        /*00fc*/ 	.byte	0x04, 0x1e
        /*00fe*/ 	.short	(.L_90 - .L_89)
.L_89:
        /*0100*/ 	.word	0x00000000
.L_90:


//--------------------- .nv.callgraph             --------------------------
	.section	.nv.callgraph,"",@"SHT_CUDA_CALLGRAPH"
	.align	4
	.sectionentsize	8
	.align		4
        /*0000*/ 	.word	0x00000000
	.align		4
        /*0004*/ 	.word	0xffffffff
	.align		4
        /*0008*/ 	.word	0x00000000
	.align		4
        /*000c*/ 	.word	0xfffffffe
	.align		4
        /*0010*/ 	.word	0x00000000
	.align		4
        /*0014*/ 	.word	0xfffffffd
	.align		4
        /*0018*/ 	.word	0x00000000
	.align		4
        /*001c*/ 	.word	0xfffffffc


//--------------------- .nv.rel.action            --------------------------
	.section	.nv.rel.action,"",@"SHT_CUDA_RELOCINFO"
	.align	8
	.sectionentsize	8
        /*0000*/ 	.byte	0x73, 0x00, 0x00, 0x00, 0x00, 0x00, 0x00, 0x00, 0x00, 0x00, 0x00, 0x11, 0x25, 0x00, 0x05, 0x36


//--------------------- .nv.constant4             --------------------------
	.section	.nv.constant4,"a",@progbits
	.align	8
	.align		8
.nv.constant4:
        /*0000*/ 	.dword	_ZN34_INTERNAL_aadc3c23_4_k_cu_204c9e864cuda3std3__45__cpo5beginE
	.align		8
        /*0008*/ 	.dword	_ZN34_INTERNAL_aadc3c23_4_k_cu_204c9e864cuda3std3__45__cpo3endE
	.align		8
        /*0010*/ 	.dword	_ZN34_INTERNAL_aadc3c23_4_k_cu_204c9e864cuda3std3__45__cpo6cbeginE
	.align		8
        /*0018*/ 	.dword	_ZN34_INTERNAL_aadc3c23_4_k_cu_204c9e864cuda3std3__45__cpo4cendE
	.align		8
        /*0020*/ 	.dword	_ZN34_INTERNAL_aadc3c23_4_k_cu_204c9e864cuda3std3__436_GLOBAL__N__aadc3c23_4_k_cu_204c9e866ignoreE
	.align		8
        /*0028*/ 	.dword	_ZN34_INTERNAL_aadc3c23_4_k_cu_204c9e864cuda3std3__419piecewise_constructE
	.align		8
        /*0030*/ 	.dword	_ZN34_INTERNAL_aadc3c23_4_k_cu_204c9e864cuda3std3__48in_placeE
	.align		8
        /*0038*/ 	.dword	_ZN34_INTERNAL_aadc3c23_4_k_cu_204c9e864cuda3std6ranges3__45__cpo4swapE
	.align		8
        /*0040*/ 	.dword	_ZN34_INTERNAL_aadc3c23_4_k_cu_204c9e864cuda3std6ranges3__45__cpo9iter_moveE
	.align		8
        /*0048*/ 	.dword	_ZN34_INTERNAL_aadc3c23_4_k_cu_204c9e864cute7productE
	.align		8
        /*0050*/ 	.dword	_ZN34_INTERNAL_aadc3c23_4_k_cu_204c9e864cute1_E


//--------------------- .nv.constant0._ZN7cutlass9reference6device6kernel4GemmINS_9TensorRefINS_10bfloat16_tENS_6layout11ColumnMajorEEENS4_IS5_NS6_8RowMajorEEES8_ffNS_11MatrixShapeILi4ELi4EEENS_12multiply_addIfffEENS_16NumericConverterIS5_fLNS_15FloatRoundStyleE2EEEEEvNS_4gemm9GemmCoordET2_T_T0_SK_T1_SN_T3_ --------------------------
	.section	.nv.constant0._ZN7cutlass9reference6device6kernel4GemmINS_9TensorRefINS_10bfloat16_tENS_6layout11ColumnMajorEEENS4_IS5_NS6_8RowMajorEEES8_ffNS_11MatrixShapeILi4ELi4EEENS_12multiply_addIfffEENS_16NumericConverterIS5_fLNS_15FloatRoundStyleE2EEEEEvNS_4gemm9GemmCoordET2_T_T0_SK_T1_SN_T3_,"a",@progbits
	.sectionflags	@""
	.align	4
.nv.constant0._ZN7cutlass9reference6device6kernel4GemmINS_9TensorRefINS_10bfloat16_tENS_6layout11ColumnMajorEEENS4_IS5_NS6_8RowMajorEEES8_ffNS_11MatrixShapeILi4ELi4EEENS_12multiply_addIfffEENS_16NumericConverterIS5_fLNS_15FloatRoundStyleE2EEEEEvNS_4gemm9GemmCoordET2_T_T0_SK_T1_SN_T3_:
	.zero		444


//--------------------- .nv.constant0._ZN7cutlass6KernelINS_9reduction6kernel12ReduceSplitKINS_11MatrixShapeILi1ELi256EEENS_8epilogue6thread17LinearCombinationINS_10bfloat16_tELi8EffLNS7_9ScaleType4KindE5ELNS_15FloatRoundStyleE2ES9_EENS1_6thread9ReduceAddIfS9_Li8EEELi4EEEEEvNT_6ParamsE --------------------------
	.section	.nv.constant0._ZN7cutlass6KernelINS_9reduction6kernel12ReduceSplitKINS_11MatrixShapeILi1ELi256EEENS_8epilogue6thread17LinearCombinationINS_10bfloat16_tELi8EffLNS7_9ScaleType4KindE5ELNS_15FloatRoundStyleE2ES9_EENS1_6thread9ReduceAddIfS9_Li8EEELi4EEEEEvNT_6ParamsE,"a",@progbits
	.sectionflags	@""
	.align	4
.nv.constant0._ZN7cutlass6KernelINS_9reduction6kernel12ReduceSplitKINS_11MatrixShapeILi1ELi256EEENS_8epilogue6thread17LinearCombinationINS_10bfloat16_tELi8EffLNS7_9ScaleType4KindE5ELNS_15FloatRoundStyleE2ES9_EENS1_6thread9ReduceAddIfS9_Li8EEELi4EEEEEvNT_6ParamsE:
	.zero		472


//--------------------- .nv.constant0._ZN7cutlass6KernelINS_9reduction6kernel12ReduceSplitKINS_11MatrixShapeILi4ELi64EEENS_8epilogue6thread17LinearCombinationINS_10bfloat16_tELi8EffLNS7_9ScaleType4KindE0ELNS_15FloatRoundStyleE2ES9_EENS1_6thread9ReduceAddIfS9_Li8EEELi4EEEEEvNT_6ParamsE --------------------------
	.section	.nv.constant0._ZN7cutlass6KernelINS_9reduction6kernel12ReduceSplitKINS_11MatrixShapeILi4ELi64EEENS_8epilogue6thread17LinearCombinationINS_10bfloat16_tELi8EffLNS7_9ScaleType4KindE0ELNS_15FloatRoundStyleE2ES9_EENS1_6thread9ReduceAddIfS9_Li8EEELi4EEEEEvNT_6ParamsE,"a",@progbits
	.sectionflags	@""
	.align	4
.nv.constant0._ZN7cutlass6KernelINS_9reduction6kernel12ReduceSplitKINS_11MatrixShapeILi4ELi64EEENS_8epilogue6thread17LinearCombinationINS_10bfloat16_tELi8EffLNS7_9ScaleType4KindE0ELNS_15FloatRoundStyleE2ES9_EENS1_6thread9ReduceAddIfS9_Li8EEELi4EEEEEvNT_6ParamsE:
	.zero		472


//--------------------- .nv.constant2._ZN7cutlass7Kernel2INS_4gemm6kernel18GemmWithKReductionINS1_11threadblock26MmaWithReductionMultistageINS1_9GemmShapeILi128ELi128ELi32EEENS_9transform11threadblock28PredicatedTileAccessIteratorINS_11MatrixShapeILi128ELi32EEENS_10bfloat16_tENS_6layout11ColumnMajorELi1ENS8_29PitchLinearWarpRakedThreadMapINS_16PitchLinearShapeILi128ELi32EEELi128ENSH_ILi8ELi4EEELi8EEENS_5ArrayISD_Li8ELb0EEELb0ENSE_9NoPermuteEEENS9_25RegularTileAccessIteratorISC_SD_NSE_40ColumnMajorTensorOpMultiplicandCongruousILi16ELi64EEELi1ESK_Li16EEELNS_4arch14CacheOperation4KindE1ENSA_INSB_ILi32ELi128EEESD_NSE_8RowMajorELi0ESK_SM_Lb0ESN_EENSP_ISW_SD_NSE_37RowMajorTensorOpMultiplicandCongruousILi16ELi64EEELi0ESK_Li16EEELSV_1EfSX_NS4_9MmaPolicyINS1_4warp24MmaWithReductionTensorOpINS6_ILi64ELi64ELi32EEESD_SR_SD_S10_fSX_NS13_17MmaTensorOpPolicyINST_3MmaINS6_ILi16ELi8ELi16EEELi32ESD_SX_SD_SF_fSX_NST_13OpMultiplyAddEEENSB_ILi1ELi1EEEEELb0ELi1ELb0EbEENSB_ILi0ELi0EEES1E_Li1EEELi4ELNS1_23SharedMemoryClearOptionE0EbEENS_8epilogue11threadblock8EpilogueIS7_S1D_Li1ENS1J_22PredicatedTileIteratorINS1J_26OutputTileOptimalThreadMapINS1J_15OutputTileShapeILi128ELi8ELi2ELi1ELi1EEENS1N_ILi1ELi8ELi1ELi1ELi8EEELi128ELi8ELi16EEESD_Lb0ESN_Lb0EEENS1I_4warp24FragmentIteratorTensorOpIS15_S18_fNSL_IfLi4ELb1EEESX_EENS1S_20TileIteratorTensorOpIS15_S18_fSX_EENS1J_18SharedLoadIteratorINS1Q_18CompactedThreadMapEfLi32EEENS1I_6thread17LinearCombinationISD_Li8EffLNS21_9ScaleType4KindE0ELNS_15FloatRoundStyleE2ESD_EENSB_ILi0ELi8EEELi1ELi1EEENS1J_22EpilogueGemmKReductionIfSD_S7_S1D_Lb0EEENS4_30GemmIdentityThreadblockSwizzleILi8EEEEEEEvNT_6ParamsE --------------------------
	.section	.nv.constant2._ZN7cutlass7Kernel2INS_4gemm6kernel18GemmWithKReductionINS1_11threadblock26MmaWithReductionMultistageINS1_9GemmShapeILi128ELi128ELi32EEENS_9transform11threadblock28PredicatedTileAccessIteratorINS_11MatrixShapeILi128ELi32EEENS_10bfloat16_tENS_6layout11ColumnMajorELi1ENS8_29PitchLinearWarpRakedThreadMapINS_16PitchLinearShapeILi128ELi32EEELi128ENSH_ILi8ELi4EEELi8EEENS_5ArrayISD_Li8ELb0EEELb0ENSE_9NoPermuteEEENS9_25RegularTileAccessIteratorISC_SD_NSE_40ColumnMajorTensorOpMultiplicandCongruousILi16ELi64EEELi1ESK_Li16EEELNS_4arch14CacheOperation4KindE1ENSA_INSB_ILi32ELi128EEESD_NSE_8RowMajorELi0ESK_SM_Lb0ESN_EENSP_ISW_SD_NSE_37RowMajorTensorOpMultiplicandCongruousILi16ELi64EEELi0ESK_Li16EEELSV_1EfSX_NS4_9MmaPolicyINS1_4warp24MmaWithReductionTensorOpINS6_ILi64ELi64ELi32EEESD_SR_SD_S10_fSX_NS13_17MmaTensorOpPolicyINST_3MmaINS6_ILi16ELi8ELi16EEELi32ESD_SX_SD_SF_fSX_NST_13OpMultiplyAddEEENSB_ILi1ELi1EEEEELb0ELi1ELb0EbEENSB_ILi0ELi0EEES1E_Li1EEELi4ELNS1_23SharedMemoryClearOptionE0EbEENS_8epilogue11threadblock8EpilogueIS7_S1D_Li1ENS1J_22PredicatedTileIteratorINS1J_26OutputTileOptimalThreadMapINS1J_15OutputTileShapeILi128ELi8ELi2ELi1ELi1EEENS1N_ILi1ELi8ELi1ELi1ELi8EEELi128ELi8ELi16EEESD_Lb0ESN_Lb0EEENS1I_4warp24FragmentIteratorTensorOpIS15_S18_fNSL_IfLi4ELb1EEESX_EENS1S_20TileIteratorTensorOpIS15_S18_fSX_EENS1J_18SharedLoadIteratorINS1Q_18CompactedThreadMapEfLi32EEENS1I_6thread17LinearCombinationISD_Li8EffLNS21_9ScaleType4KindE0ELNS_15FloatRoundStyleE2ESD_EENSB_ILi0ELi8EEELi1ELi1EEENS1J_22EpilogueGemmKReductionIfSD_S7_S1D_Lb0EEENS4_30GemmIdentityThreadblockSwizzleILi8EEEEEEEvNT_6ParamsE,"a",@progbits
	.sectionflags	@""
	.align	4
.nv.constant2._ZN7cutlass7Kernel2INS_4gemm6kernel18GemmWithKReductionINS1_11threadblock26MmaWithReductionMultistageINS1_9GemmShapeILi128ELi128ELi32EEENS_9transform11threadblock28PredicatedTileAccessIteratorINS_11MatrixShapeILi128ELi32EEENS_10bfloat16_tENS_6layout11ColumnMajorELi1ENS8_29PitchLinearWarpRakedThreadMapINS_16PitchLinearShapeILi128ELi32EEELi128ENSH_ILi8ELi4EEELi8EEENS_5ArrayISD_Li8ELb0EEELb0ENSE_9NoPermuteEEENS9_25RegularTileAccessIteratorISC_SD_NSE_40ColumnMajorTensorOpMultiplicandCongruousILi16ELi64EEELi1ESK_Li16EEELNS_4arch14CacheOperation4KindE1ENSA_INSB_ILi32ELi128EEESD_NSE_8RowMajorELi0ESK_SM_Lb0ESN_EENSP_ISW_SD_NSE_37RowMajorTensorOpMultiplicandCongruousILi16ELi64EEELi0ESK_Li16EEELSV_1EfSX_NS4_9MmaPolicyINS1_4warp24MmaWithReductionTensorOpINS6_ILi64ELi64ELi32EEESD_SR_SD_S10_fSX_NS13_17MmaTensorOpPolicyINST_3MmaINS6_ILi16ELi8ELi16EEELi32ESD_SX_SD_SF_fSX_NST_13OpMultiplyAddEEENSB_ILi1ELi1EEEEELb0ELi1ELb0EbEENSB_ILi0ELi0EEES1E_Li1EEELi4ELNS1_23SharedMemoryClearOptionE0EbEENS_8epilogue11threadblock8EpilogueIS7_S1D_Li1ENS1J_22PredicatedTileIteratorINS1J_26OutputTileOptimalThreadMapINS1J_15OutputTileShapeILi128ELi8ELi2ELi1ELi1EEENS1N_ILi1ELi8ELi1ELi1ELi8EEELi128ELi8ELi16EEESD_Lb0ESN_Lb0EEENS1I_4warp24FragmentIteratorTensorOpIS15_S18_fNSL_IfLi4ELb1EEESX_EENS1S_20TileIteratorTensorOpIS15_S18_fSX_EENS1J_18SharedLoadIteratorINS1Q_18CompactedThreadMapEfLi32EEENS1I_6thread17LinearCombinationISD_Li8EffLNS21_9ScaleType4KindE0ELNS_15FloatRoundStyleE2ESD_EENSB_ILi0ELi8EEELi1ELi1EEENS1J_22EpilogueGemmKReductionIfSD_S7_S1D_Lb0EEENS4_30GemmIdentityThreadblockSwizzleILi8EEEEEEEvNT_6ParamsE:
        /*0000*/ 	.byte	0xb0, 0x33, 0x00, 0x00, 0xd0, 0x32, 0x00, 0x00, 0x50, 0x32, 0x00, 0x00


//--------------------- .nv.constant0._ZN7cutlass7Kernel2INS_4gemm6kernel18GemmWithKReductionINS1_11threadblock26MmaWithReductionMultistageINS1_9GemmShapeILi128ELi128ELi32EEENS_9transform11threadblock28PredicatedTileAccessIteratorINS_11MatrixShapeILi128ELi32EEENS_10bfloat16_tENS_6layout11ColumnMajorELi1ENS8_29PitchLinearWarpRakedThreadMapINS_16PitchLinearShapeILi128ELi32EEELi128ENSH_ILi8ELi4EEELi8EEENS_5ArrayISD_Li8ELb0EEELb0ENSE_9NoPermuteEEENS9_25RegularTileAccessIteratorISC_SD_NSE_40ColumnMajorTensorOpMultiplicandCongruousILi16ELi64EEELi1ESK_Li16EEELNS_4arch14CacheOperation4KindE1ENSA_INSB_ILi32ELi128EEESD_NSE_8RowMajorELi0ESK_SM_Lb0ESN_EENSP_ISW_SD_NSE_37RowMajorTensorOpMultiplicandCongruousILi16ELi64EEELi0ESK_Li16EEELSV_1EfSX_NS4_9MmaPolicyINS1_4warp24MmaWithReductionTensorOpINS6_ILi64ELi64ELi32EEESD_SR_SD_S10_fSX_NS13_17MmaTensorOpPolicyINST_3MmaINS6_ILi16ELi8ELi16EEELi32ESD_SX_SD_SF_fSX_NST_13OpMultiplyAddEEENSB_ILi1ELi1EEEEELb0ELi1ELb0EbEENSB_ILi0ELi0EEES1E_Li1EEELi4ELNS1_23SharedMemoryClearOptionE0EbEENS_8epilogue11threadblock8EpilogueIS7_S1D_Li1ENS1J_22PredicatedTileIteratorINS1J_26OutputTileOptimalThreadMapINS1J_15OutputTileShapeILi128ELi8ELi2ELi1ELi1EEENS1N_ILi1ELi8ELi1ELi1ELi8EEELi128ELi8ELi16EEESD_Lb0ESN_Lb0EEENS1I_4warp24FragmentIteratorTensorOpIS15_S18_fNSL_IfLi4ELb1EEESX_EENS1S_20TileIteratorTensorOpIS15_S18_fSX_EENS1J_18SharedLoadIteratorINS1Q_18CompactedThreadMapEfLi32EEENS1I_6thread17LinearCombinationISD_Li8EffLNS21_9ScaleType4KindE0ELNS_15FloatRoundStyleE2ESD_EENSB_ILi0ELi8EEELi1ELi1EEENS1J_22EpilogueGemmKReductionIfSD_S7_S1D_Lb0EEENS4_30GemmIdentityThreadblockSwizzleILi8EEEEEEEvNT_6ParamsE --------------------------
	.section	.nv.constant0._ZN7cutlass7Kernel2INS_4gemm6kernel18GemmWithKReductionINS1_11threadblock26MmaWithReductionMultistageINS1_9GemmShapeILi128ELi128ELi32EEENS_9transform11threadblock28PredicatedTileAccessIteratorINS_11MatrixShapeILi128ELi32EEENS_10bfloat16_tENS_6layout11ColumnMajorELi1ENS8_29PitchLinearWarpRakedThreadMapINS_16PitchLinearShapeILi128ELi32EEELi128ENSH_ILi8ELi4EEELi8EEENS_5ArrayISD_Li8ELb0EEELb0ENSE_9NoPermuteEEENS9_25RegularTileAccessIteratorISC_SD_NSE_40ColumnMajorTensorOpMultiplicandCongruousILi16ELi64EEELi1ESK_Li16EEELNS_4arch14CacheOperation4KindE1ENSA_INSB_ILi32ELi128EEESD_NSE_8RowMajorELi0ESK_SM_Lb0ESN_EENSP_ISW_SD_NSE_37RowMajorTensorOpMultiplicandCongruousILi16ELi64EEELi0ESK_Li16EEELSV_1EfSX_NS4_9MmaPolicyINS1_4warp24MmaWithReductionTensorOpINS6_ILi64ELi64ELi32EEESD_SR_SD_S10_fSX_NS13_17MmaTensorOpPolicyINST_3MmaINS6_ILi16ELi8ELi16EEELi32ESD_SX_SD_SF_fSX_NST_13OpMultiplyAddEEENSB_ILi1ELi1EEEEELb0ELi1ELb0EbEENSB_ILi0ELi0EEES1E_Li1EEELi4ELNS1_23SharedMemoryClearOptionE0EbEENS_8epilogue11threadblock8EpilogueIS7_S1D_Li1ENS1J_22PredicatedTileIteratorINS1J_26OutputTileOptimalThreadMapINS1J_15OutputTileShapeILi128ELi8ELi2ELi1ELi1EEENS1N_ILi1ELi8ELi1ELi1ELi8EEELi128ELi8ELi16EEESD_Lb0ESN_Lb0EEENS1I_4warp24FragmentIteratorTensorOpIS15_S18_fNSL_IfLi4ELb1EEESX_EENS1S_20TileIteratorTensorOpIS15_S18_fSX_EENS1J_18SharedLoadIteratorINS1Q_18CompactedThreadMapEfLi32EEENS1I_6thread17LinearCombinationISD_Li8EffLNS21_9ScaleType4KindE0ELNS_15FloatRoundStyleE2ESD_EENSB_ILi0ELi8EEELi1ELi1EEENS1J_22EpilogueGemmKReductionIfSD_S7_S1D_Lb0EEENS4_30GemmIdentityThreadblockSwizzleILi8EEEEEEEvNT_6ParamsE,"a",@progbits
	.sectionflags	@""
	.align	4
.nv.constant0._ZN7cutlass7Kernel2INS_4gemm6kernel18GemmWithKReductionINS1_11threadblock26MmaWithReductionMultistageINS1_9GemmShapeILi128ELi128ELi32EEENS_9transform11threadblock28PredicatedTileAccessIteratorINS_11MatrixShapeILi128ELi32EEENS_10bfloat16_tENS_6layout11ColumnMajorELi1ENS8_29PitchLinearWarpRakedThreadMapINS_16PitchLinearShapeILi128ELi32EEELi128ENSH_ILi8ELi4EEELi8EEENS_5ArrayISD_Li8ELb0EEELb0ENSE_9NoPermuteEEENS9_25RegularTileAccessIteratorISC_SD_NSE_40ColumnMajorTensorOpMultiplicandCongruousILi16ELi64EEELi1ESK_Li16EEELNS_4arch14CacheOperation4KindE1ENSA_INSB_ILi32ELi128EEESD_NSE_8RowMajorELi0ESK_SM_Lb0ESN_EENSP_ISW_SD_NSE_37RowMajorTensorOpMultiplicandCongruousILi16ELi64EEELi0ESK_Li16EEELSV_1EfSX_NS4_9MmaPolicyINS1_4warp24MmaWithReductionTensorOpINS6_ILi64ELi64ELi32EEESD_SR_SD_S10_fSX_NS13_17MmaTensorOpPolicyINST_3MmaINS6_ILi16ELi8ELi16EEELi32ESD_SX_SD_SF_fSX_NST_13OpMultiplyAddEEENSB_ILi1ELi1EEEEELb0ELi1ELb0EbEENSB_ILi0ELi0EEES1E_Li1EEELi4ELNS1_23SharedMemoryClearOptionE0EbEENS_8epilogue11threadblock8EpilogueIS7_S1D_Li1ENS1J_22PredicatedTileIteratorINS1J_26OutputTileOptimalThreadMapINS1J_15OutputTileShapeILi128ELi8ELi2ELi1ELi1EEENS1N_ILi1ELi8ELi1ELi1ELi8EEELi128ELi8ELi16EEESD_Lb0ESN_Lb0EEENS1I_4warp24FragmentIteratorTensorOpIS15_S18_fNSL_IfLi4ELb1EEESX_EENS1S_20TileIteratorTensorOpIS15_S18_fSX_EENS1J_18SharedLoadIteratorINS1Q_18CompactedThreadMapEfLi32EEENS1I_6thread17LinearCombinationISD_Li8EffLNS21_9ScaleType4KindE0ELNS_15FloatRoundStyleE2ESD_EENSB_ILi0ELi8EEELi1ELi1EEENS1J_22EpilogueGemmKReductionIfSD_S7_S1D_Lb0EEENS4_30GemmIdentityThreadblockSwizzleILi8EEEEEEEvNT_6ParamsE:
	.zero		712


//--------------------- .text._ZN7cutlass9reference6device6kernel4GemmINS_9TensorRefINS_10bfloat16_tENS_6layout11ColumnMajorEEENS4_IS5_NS6_8RowMajorEEES8_ffNS_11MatrixShapeILi4ELi4EEENS_12multiply_addIfffEENS_16NumericConverterIS5_fLNS_15FloatRoundStyleE2EEEEEvNS_4gemm9GemmCoordET2_T_T0_SK_T1_SN_T3_ --------------------------
	.section	.text._ZN7cutlass9reference6device6kernel4GemmINS_9TensorRefINS_10bfloat16_tENS_6layout11ColumnMajorEEENS4_IS5_NS6_8RowMajorEEES8_ffNS_11MatrixShapeILi4ELi4EEENS_12multiply_addIfffEENS_16NumericConverterIS5_fLNS_15FloatRoundStyleE2EEEEEvNS_4gemm9GemmCoordET2_T_T0_SK_T1_SN_T3_,"ax",@progbits
	.sectioninfo	@"SHI_REGISTERS=50"
	.align	128
        .global         _ZN7cutlass9reference6device6kernel4GemmINS_9TensorRefINS_10bfloat16_tENS_6layout11ColumnMajorEEENS4_IS5_NS6_8RowMajorEEES8_ffNS_11MatrixShapeILi4ELi4EEENS_12multiply_addIfffEENS_16NumericConverterIS5_fLNS_15FloatRoundStyleE2EEEEEvNS_4gemm9GemmCoordET2_T_T0_SK_T1_SN_T3_
        .type           _ZN7cutlass9reference6device6kernel4GemmINS_9TensorRefINS_10bfloat16_tENS_6layout11ColumnMajorEEENS4_IS5_NS6_8RowMajorEEES8_ffNS_11MatrixShapeILi4ELi4EEENS_12multiply_addIfffEENS_16NumericConverterIS5_fLNS_15FloatRoundStyleE2EEEEEvNS_4gemm9GemmCoordET2_T_T0_SK_T1_SN_T3_,@function
        .size           _ZN7cutlass9reference6device6kernel4GemmINS_9TensorRefINS_10bfloat16_tENS_6layout11ColumnMajorEEENS4_IS5_NS6_8RowMajorEEES8_ffNS_11MatrixShapeILi4ELi4EEENS_12multiply_addIfffEENS_16NumericConverterIS5_fLNS_15FloatRoundStyleE2EEEEEvNS_4gemm9GemmCoordET2_T_T0_SK_T1_SN_T3_,(.L_x_74 - _ZN7cutlass9reference6device6kernel4GemmINS_9TensorRefINS_10bfloat16_tENS_6layout11ColumnMajorEEENS4_IS5_NS6_8RowMajorEEES8_ffNS_11MatrixShapeILi4ELi4EEENS_12multiply_addIfffEENS_16NumericConverterIS5_fLNS_15FloatRoundStyleE2EEEEEvNS_4gemm9GemmCoordET2_T_T0_SK_T1_SN_T3_)
        .other          _ZN7cutlass9reference6device6kernel4GemmINS_9TensorRefINS_10bfloat16_tENS_6layout11ColumnMajorEEENS4_IS5_NS6_8RowMajorEEES8_ffNS_11MatrixShapeILi4ELi4EEENS_12multiply_addIfffEENS_16NumericConverterIS5_fLNS_15FloatRoundStyleE2EEEEEvNS_4gemm9GemmCoordET2_T_T0_SK_T1_SN_T3_,@"STO_CUDA_ENTRY STV_DEFAULT"
_ZN7cutlass9reference6device6kernel4GemmINS_9TensorRefINS_10bfloat16_tENS_6layout11ColumnMajorEEENS4_IS5_NS6_8RowMajorEEES8_ffNS_11MatrixShapeILi4ELi4EEENS_12multiply_addIfffEENS_16NumericConverterIS5_fLNS_15FloatRoundStyleE2EEEEEvNS_4gemm9GemmCoordET2_T_T0_SK_T1_SN_T3_:
.text._ZN7cutlass9reference6device6kernel4GemmINS_9TensorRefINS_10bfloat16_tENS_6layout11ColumnMajorEEENS4_IS5_NS6_8RowMajorEEES8_ffNS_11MatrixShapeILi4ELi4EEENS_12multiply_addIfffEENS_16NumericConverterIS5_fLNS_15FloatRoundStyleE2EEEEEvNS_4gemm9GemmCoordET2_T_T0_SK_T1_SN_T3_:
[----:B------:R-:W-:Y:S02]  /*0000*/  MOV R1, c[0x0][0x28] ;  /* 0x00000a0000017a02 */ /* 0x000fe40000000f00 */
[----:B------:R-:W0:Y:S01]  /*0010*/  S2R R3, SR_TID.X ;  /* 0x0000000000037919 */ /* 0x000e220000002100 */
[----:B------:R-:W-:Y:S01]  /*0020*/  MOV R2, c[0x0][0x168] ;  /* 0x00005a0000027a02 */ /* 0x000fe20000000f00 */
[----:B------:R-:W-:Y:S01]  /*0030*/  ULDC.64 UR8, c[0x0][0x118] ;  /* 0x0000460000087ab9 */ /* 0x000fe20000000a00 */
[----:B------:R-:W-:Y:S01]  /*0040*/  MOV R16, c[0x0][0x1b8] ;  /* 0x00006e0000107a02 */ /* 0x000fe20000000f00 */
[----:B------:R-:W0:Y:S01]  /*0050*/  S2R R40, SR_CTAID.X ;  /* 0x0000000000287919 */ /* 0x000e220000002500 */
[----:B------:R-:W-:Y:S01]  /*0060*/  ISETP.GE.AND P0, PT, R2, 0x1, PT ;  /* 0x000000010200780c */ /* 0x000fe20003f06270 */
[----:B------:R-:W-:Y:S01]  /*0070*/  IMAD.MOV.U32 R15, RZ, RZ, c[0x0][0x1b8] ;  /* 0x00006e00ff0f7624 */ /* 0x000fe200078e00ff */
[----:B------:R-:W-:Y:S01]  /*0080*/  MOV R14, c[0x0][0x1b8] ;  /* 0x00006e00000e7a02 */ /* 0x000fe20000000f00 */
[----:B------:R-:W1:Y:S01]  /*0090*/  S2R R0, SR_CTAID.Y ;  /* 0x0000000000007919 */ /* 0x000e620000002600 */
[----:B------:R-:W-:Y:S01]  /*00a0*/  IMAD.MOV.U32 R13, RZ, RZ, c[0x0][0x1b8] ;  /* 0x00006e00ff0d7624 */ /* 0x000fe200078e00ff */
[----:B------:R-:W-:Y:S01]  /*00b0*/  MOV R12, c[0x0][0x1b8] ;  /* 0x00006e00000c7a02 */ /* 0x000fe20000000f00 */
[----:B------:R-:W-:Y:S01]  /*00c0*/  IMAD.MOV.U32 R11, RZ, RZ, c[0x0][0x1b8] ;  /* 0x00006e00ff0b7624 */ /* 0x000fe200078e00ff */
[----:B------:R-:W1:Y:S01]  /*00d0*/  S2R R36, SR_TID.Y ;  /* 0x0000000000247919 */ /* 0x000e620000002200 */
[----:B------:R-:W-:Y:S01]  /*00e0*/  MOV R10, c[0x0][0x1b8] ;  /* 0x00006e00000a7a02 */ /* 0x000fe20000000f00 */
[----:B------:R-:W-:Y:S01]  /*00f0*/  IMAD.MOV.U32 R9, RZ, RZ, c[0x0][0x1b8] ;  /* 0x00006e00ff097624 */ /* 0x000fe200078e00ff */
[----:B------:R-:W-:Y:S01]  /*0100*/  MOV R8, c[0x0][0x1b8] ;  /* 0x00006e0000087a02 */ /* 0x000fe20000000f00 */
[----:B------:R-:W-:Y:S01]  /*0110*/  IMAD.MOV.U32 R7, RZ, RZ, c[0x0][0x1b8] ;  /* 0x00006e00ff077624 */ /* 0x000fe200078e00ff */
[----:B------:R-:W-:Y:S01]  /*0120*/  MOV R6, c[0x0][0x1b8] ;  /* 0x00006e0000067a02 */ /* 0x000fe20000000f00 */
[----:B------:R-:W-:Y:S01]  /*0130*/  IMAD.MOV.U32 R5, RZ, RZ, c[0x0][0x1b8] ;  /* 0x00006e00ff057624 */ /* 0x000fe200078e00ff */
[----:B------:R-:W-:-:S02]  /*0140*/  MOV R4, c[0x0][0x1b8] ;  /* 0x00006e0000047a02 */ /* 0x000fc40000000f00 */
[----:B------:R-:W-:Y:S01]  /*0150*/  MOV R2, c[0x0][0x1b8] ;  /* 0x00006e0000027a02 */ /* 0x000fe20000000f00 */
[----:B0-----:R-:W-:Y:S02]  /*0160*/  IMAD R40, R40, c[0x0][0x0], R3 ;  /* 0x0000000028287a24 */ /* 0x001fe400078e0203 */
[----:B------:R-:W-:-:S03]  /*0170*/  IMAD.MOV.U32 R3, RZ, RZ, c[0x0][0x1b8] ;  /* 0x00006e00ff037624 */ /* 0x000fc600078e00ff */
[----:B------:R-:W-:Y:S01]  /*0180*/  SHF.L.U32 R40, R40, 0x2, RZ ;  /* 0x0000000228287819 */ /* 0x000fe200000006ff */
[----:B-1----:R-:W-:Y:S02]  /*0190*/  IMAD R36, R0, c[0x0][0x4], R36 ;  /* 0x0000010000247a24 */ /* 0x002fe400078e0224 */
[----:B------:R-:W-:Y:S02]  /*01a0*/  IMAD.MOV.U32 R0, RZ, RZ, c[0x0][0x1b8] ;  /* 0x00006e00ff007624 */ /* 0x000fe400078e00ff */
[----:B------:R-:W-:Y:S01]  /*01b0*/  IMAD.SHL.U32 R36, R36, 0x4, RZ ;  /* 0x0000000424247824 */ /* 0x000fe200078e00ff */
[----:B------:R-:W-:Y:S05]  /*01c0*/  @!P0 BRA `(.L_x_0) ;  /* 0x000006e000008947 */ /* 0x000fea0003800000 */
[C---:B------:R-:W-:Y:S01]  /*01d0*/  IADD3 R2, R40.reuse, 0x2, RZ ;  /* 0x0000000228027810 */ /* 0x040fe20007ffe0ff */
[----:B------:R-:W-:Y:S01]  /*01e0*/  UMOV UR7, 0x1 ;  /* 0x0000000100077882 */ /* 0x000fe20000000000 */
[----:B------:R-:W-:Y:S01]  /*01f0*/  IADD3 R18, R40, 0x1, RZ ;  /* 0x0000000128127810 */ /* 0x000fe20007ffe0ff */
[----:B------:R-:W-:Y:S01]  /*0200*/  ULDC.64 UR4, c[0x0][0x188] ;  /* 0x0000620000047ab9 */ /* 0x000fe20000000a00 */
[----:B------:R-:W-:Y:S01]  /*0210*/  ISETP.GE.AND P0, PT, R2, c[0x0][0x160], PT ;  /* 0x0000580002007a0c */ /* 0x000fe20003f06270 */
[----:B------:R-:W-:Y:S01]  /*0220*/  IMAD.MOV.U32 R2, RZ, RZ, 0x2 ;  /* 0x00000002ff027424 */ /* 0x000fe200078e00ff */
[----:B------:R-:W-:Y:S01]  /*0230*/  IADD3 R0, R40, 0x3, RZ ;  /* 0x0000000328007810 */ /* 0x000fe20007ffe0ff */
[----:B------:R-:W-:Y:S01]  /*0240*/  USHF.L.U64.HI UR6, UR4, UR7, UR5 ;  /* 0x0000000704067299 */ /* 0x000fe20008010205 */
[----:B------:R-:W-:Y:S01]  /*0250*/  IADD3 R3, R36, 0x2, RZ ;  /* 0x0000000224037810 */ /* 0x000fe20007ffe0ff */
[-C--:B------:R-:W-:Y:S01]  /*0260*/  IMAD.WIDE R4, R18, R2.reuse, c[0x0][0x170] ;  /* 0x00005c0012047625 */ /* 0x080fe200078e0202 */
[----:B------:R-:W-:Y:S01]  /*0270*/  ISETP.GE.AND P6, PT, R0, c[0x0][0x160], PT ;  /* 0x0000580000007a0c */ /* 0x000fe20003fc6270 */
[----:B------:R-:W-:Y:S01]  /*0280*/  USHF.L.U32 UR10, UR4, 0x1, URZ ;  /* 0x00000001040a7899 */ /* 0x000fe2000800063f */
[----:B------:R-:W-:Y:S01]  /*0290*/  ISETP.GE.AND P3, PT, R3, c[0x0][0x164], PT ;  /* 0x0000590003007a0c */ /* 0x000fe20003f66270 */
[----:B------:R-:W-:Y:S01]  /*02a0*/  IMAD.WIDE R2, R40, R2, c[0x0][0x170] ;  /* 0x00005c0028027625 */ /* 0x000fe200078e0202 */
[C---:B------:R-:W-:Y:S01]  /*02b0*/  IADD3 R0, R36.reuse, 0x3, RZ ;  /* 0x0000000324007810 */ /* 0x040fe20007ffe0ff */
[----:B------:R-:W-:Y:S01]  /*02c0*/  ULDC.64 UR4, c[0x0][0x178] ;  /* 0x00005e0000047ab9 */ /* 0x000fe20000000a00 */
[----:B------:R-:W-:Y:S01]  /*02d0*/  IADD3 R17, R36, 0x1, RZ ;  /* 0x0000000124117810 */ /* 0x000fe20007ffe0ff */
[----:B------:R-:W-:Y:S01]  /*02e0*/  IMAD.MOV.U32 R32, RZ, RZ, R4 ;  /* 0x000000ffff207224 */ /* 0x000fe200078e0004 */
[----:B------:R-:W-:Y:S01]  /*02f0*/  ISETP.GE.AND P1, PT, R18, c[0x0][0x160], PT ;  /* 0x0000580012007a0c */ /* 0x000fe20003f26270 */
[----:B------:R-:W-:Y:S01]  /*0300*/  IMAD.MOV.U32 R31, RZ, RZ, R5 ;  /* 0x000000ffff1f7224 */ /* 0x000fe200078e0005 */
[----:B------:R-:W-:Y:S01]  /*0310*/  P2R R37, PR, RZ, 0x1 ;  /* 0x00000001ff257803 */ /* 0x000fe20000000000 */
[----:B------:R-:W-:Y:S01]  /*0320*/  IMAD.MOV.U32 R34, RZ, RZ, R2 ;  /* 0x000000ffff227224 */ /* 0x000fe200078e0002 */
[----:B------:R-:W-:Y:S01]  /*0330*/  ISETP.GE.AND P2, PT, R0, c[0x0][0x164], PT ;  /* 0x0000590000007a0c */ /* 0x000fe20003f46270 */
[----:B------:R-:W-:Y:S01]  /*0340*/  IMAD.MOV.U32 R33, RZ, RZ, R3 ;  /* 0x000000ffff217224 */ /* 0x000fe200078e0003 */
[----:B------:R-:W-:Y:S01]  /*0350*/  PRMT R30, RZ, 0x7610, R30 ;  /* 0x00007610ff1e7816 */ /* 0x000fe2000000001e */
[----:B------:R-:W-:Y:S01]  /*0360*/  IMAD.MOV.U32 R35, RZ, RZ, RZ ;  /* 0x000000ffff237224 */ /* 0x000fe200078e00ff */
[----:B------:R-:W-:Y:S01]  /*0370*/  MOV R11, c[0x0][0x1b8] ;  /* 0x00006e00000b7a02 */ /* 0x000fe20000000f00 */
[----:B------:R-:W-:Y:S01]  /*0380*/  IMAD.MOV.U32 R15, RZ, RZ, c[0x0][0x1b8] ;  /* 0x00006e00ff0f7624 */ /* 0x000fe200078e00ff */
[----:B------:R-:W-:Y:S01]  /*0390*/  MOV R5, c[0x0][0x1b8] ;  /* 0x00006e0000057a02 */ /* 0x000fe20000000f00 */
[----:B------:R-:W-:Y:S01]  /*03a0*/  IMAD.MOV.U32 R14, RZ, RZ, c[0x0][0x1b8] ;  /* 0x00006e00ff0e7624 */ /* 0x000fe200078e00ff */
[----:B------:R-:W-:Y:S01]  /*03b0*/  PRMT R29, RZ, 0x7610, R29 ;  /* 0x00007610ff1d7816 */ /* 0x000fe2000000001d */
        /* <DEDUP_REMOVED lines=13> */
[----:B------:R-:W-:Y:S01]  /*0490*/  ISETP.GE.AND P4, PT, R17, c[0x0][0x164], PT ;  /* 0x0000590011007a0c */ /* 0x000fe20003f86270 */
[----:B------:R-:W-:Y:S01]  /*04a0*/  IMAD.MOV.U32 R4, RZ, RZ, c[0x0][0x1b8] ;  /* 0x00006e00ff047624 */ /* 0x000fe200078e00ff */
[----:B------:R-:W-:Y:S01]  /*04b0*/  ISETP.GE.AND P0, PT, R40, c[0x0][0x160], PT ;  /* 0x0000580028007a0c */ /* 0x000fe20003f06270 */
[----:B------:R-:W-:Y:S01]  /*04c0*/  IMAD.MOV.U32 R3, RZ, RZ, c[0x0][0x1b8] ;  /* 0x00006e00ff037624 */ /* 0x000fe200078e00ff */
[----:B------:R-:W-:Y:S01]  /*04d0*/  P2R R38, PR, RZ, 0x2 ;  /* 0x00000002ff267803 */ /* 0x000fe20000000000 */
[----:B------:R-:W-:Y:S01]  /*04e0*/  IMAD.MOV.U32 R2, RZ, RZ, c[0x0][0x1b8] ;  /* 0x00006e00ff027624 */ /* 0x000fe200078e00ff */
[C---:B------:R-:W-:Y:S01]  /*04f0*/  ISETP.GE.AND P5, PT, R36.reuse, c[0x0][0x164], PT ;  /* 0x0000590024007a0c */ /* 0x040fe20003fa6270 */
[----:B------:R-:W-:Y:S01]  /*0500*/  IMAD.MOV.U32 R0, RZ, RZ, c[0x0][0x1b8] ;  /* 0x00006e00ff007624 */ /* 0x000fe200078e00ff */
[----:B------:R-:W-:Y:S01]  /*0510*/  USHF.L.U64.HI UR7, UR4, UR7, UR5 ;  /* 0x0000000704077299 */ /* 0x000fe20008010205 */
[----:B------:R-:W-:Y:S01]  /*0520*/  IMAD.WIDE R42, R36, 0x2, RZ ;  /* 0x00000002242a7825 */ /* 0x000fe200078e02ff */
[----:B------:R-:W-:-:S03]  /*0530*/  USHF.L.U32 UR11, UR4, 0x1, URZ ;  /* 0x00000001040b7899 */ /* 0x000fc6000800063f */
[----:B------:R-:W-:Y:S01]  /*0540*/  IMAD.WIDE R44, R17, 0x2, RZ ;  /* 0x00000002112c7825 */ /* 0x000fe200078e02ff */
[----:B------:R-:W-:-:S03]  /*0550*/  ULDC.64 UR4, c[0x0][0x180] ;  /* 0x0000600000047ab9 */ /* 0x000fc60000000a00 */
.L_x_1:
[----:B------:R-:W-:Y:S01]  /*0560*/  @!P0 IMAD.MOV.U32 R47, RZ, RZ, R33 ;  /* 0x000000ffff2f8224 */ /* 0x000fe200078e0021 */
[----:B------:R-:W-:Y:S02]  /*0570*/  @!P0 MOV R46, R34 ;  /* 0x00000022002e8202 */ /* 0x000fe40000000f00 */
[----:B------:R-:W-:Y:S02]  /*0580*/  @!P5 IADD3 R20, P1, R42, UR4, RZ ;  /* 0x000000042a14dc10 */ /* 0x000fe4000ff3e0ff */
[----:B------:R-:W-:Y:S01]  /*0590*/  P2R R17, PR, RZ, 0x4 ;  /* 0x00000004ff117803 */ /* 0x000fe20000000000 */
[----:B------:R0:W2:Y:S01]  /*05a0*/  @!P0 LDG.E.U16 R23, [R46.64] ;  /* 0x000000082e178981 */ /* 0x0000a2000c1e1500 */
[----:B------:R-:W-:Y:S02]  /*05b0*/  @!P5 IADD3.X R21, R43, UR5, RZ, P1, !PT ;  /* 0x000000052b15dc10 */ /* 0x000fe40008ffe4ff */
[----:B------:R-:W-:Y:S01]  /*05c0*/  IADD3 R18, P1, R44, UR4, RZ ;  /* 0x000000042c127c10 */ /* 0x000fe2000ff3e0ff */
[----:B------:R-:W-:Y:S01]  /*05d0*/  UIADD3 UR4, UP0, UR4, UR10, URZ ;  /* 0x0000000a04047290 */ /* 0x000fe2000ff1e03f */
[----:B------:R-:W-:Y:S01]  /*05e0*/  ISETP.NE.AND P2, PT, R38, RZ, PT ;  /* 0x000000ff2600720c */ /* 0x000fe20003f45270 */
[----:B------:R-:W3:Y:S01]  /*05f0*/  @!P5 LDG.E.U16 R27, [R20.64] ;  /* 0x00000008141bd981 */ /* 0x000ee2000c1e1500 */
[----:B------:R-:W-:Y:S01]  /*0600*/  IADD3.X R19, R45, UR5, RZ, P1, !PT ;  /* 0x000000052d137c10 */ /* 0x000fe20008ffe4ff */
[----:B------:R-:W-:Y:S01]  /*0610*/  UIADD3.X UR5, UR5, UR6, URZ, UP0, !UPT ;  /* 0x0000000605057290 */ /* 0x000fe200087fe43f */
[----:B------:R-:W-:Y:S02]  /*0620*/  IADD3 R34, P1, R34, UR11, RZ ;  /* 0x0000000b22227c10 */ /* 0x000fe4000ff3e0ff */
[----:B------:R-:W-:Y:S01]  /*0630*/  IADD3 R35, R35, 0x1, RZ ;  /* 0x0000000123237810 */ /* 0x000fe20007ffe0ff */
[----:B------:R3:W4:Y:S01]  /*0640*/  @!P4 LDG.E.U16 R28, [R18.64] ;  /* 0x00000008121cc981 */ /* 0x000722000c1e1500 */
[----:B------:R-:W-:Y:S03]  /*0650*/  IADD3.X R33, R33, UR7, RZ, P1, !PT ;  /* 0x0000000721217c10 */ /* 0x000fe60008ffe4ff */
[----:B------:R3:W5:Y:S01]  /*0660*/  @!P3 LDG.E.U16 R29, [R18.64+0x2] ;  /* 0x00000208121db981 */ /* 0x000762000c1e1500 */
[----:B0-----:R-:W-:Y:S01]  /*0670*/  IMAD.MOV.U32 R47, RZ, RZ, R31 ;  /* 0x000000ffff2f7224 */ /* 0x001fe200078e001f */
[----:B------:R-:W-:Y:S04]  /*0680*/  MOV R46, R32 ;  /* 0x00000020002e7202 */ /* 0x000fe80000000f00 */
[----:B------:R-:W-:Y:S01]  /*0690*/  IADD3 R32, P1, R46, UR11, RZ ;  /* 0x0000000b2e207c10 */ /* 0x000fe2000ff3e0ff */
[----:B------:R-:W5:Y:S01]  /*06a0*/  @!P2 LDG.E.U16 R24, [R46.64] ;  /* 0x000000082e18a981 */ /* 0x000f62000c1e1500 */
[----:B------:R-:W-:Y:S02]  /*06b0*/  ISETP.NE.AND P2, PT, R17, RZ, PT ;  /* 0x000000ff1100720c */ /* 0x000fe40003f45270 */
[----:B------:R-:W-:Y:S01]  /*06c0*/  IADD3.X R31, R47, UR7, RZ, P1, !PT ;  /* 0x000000072f1f7c10 */ /* 0x000fe20008ffe4ff */
[----:B------:R-:W5:Y:S01]  /*06d0*/  @!P6 LDG.E.U16 R26, [R46.64+0x4] ;  /* 0x000004082e1ae981 */ /* 0x000f62000c1e1500 */
[----:B------:R-:W-:Y:S09]  /*06e0*/  ISETP.NE.AND P1, PT, R37, RZ, PT ;  /* 0x000000ff2500720c */ /* 0x000ff20003f25270 */
[----:B------:R3:W5:Y:S04]  /*06f0*/  @!P2 LDG.E.U16 R30, [R18.64+0x4] ;  /* 0x00000408121ea981 */ /* 0x000768000c1e1500 */
[----:B------:R-:W5:Y:S01]  /*0700*/  @!P1 LDG.E.U16 R25, [R46.64+0x2] ;  /* 0x000002082e199981 */ /* 0x000f62000c1e1500 */
[----:B------:R-:W-:Y:S01]  /*0710*/  ISETP.GE.AND P1, PT, R35, c[0x0][0x168], PT ;  /* 0x00005a0023007a0c */ /* 0x000fe20003f26270 */
[----:B---3--:R-:W-:Y:S01]  /*0720*/  IMAD.U32 R18, R27, 0x10000, RZ ;  /* 0x000100001b127824 */ /* 0x008fe200078e00ff */
[----:B--2---:R-:W-:Y:S05]  /*0730*/  SHF.L.U32 R17, R23, 0x10, RZ ;  /* 0x0000001017117819 */ /* 0x004fea00000006ff */
[-C--:B------:R-:W-:Y:S02]  /*0740*/  FFMA R0, R17, R18.reuse, R0 ;  /* 0x0000001211007223 */ /* 0x080fe40000000000 */
[----:B----4-:R-:W-:Y:S01]  /*0750*/  IMAD.U32 R22, R28, 0x10000, RZ ;  /* 0x000100001c167824 */ /* 0x010fe200078e00ff */
[----:B-----5:R-:W-:Y:S02]  /*0760*/  SHF.L.U32 R19, R24, 0x10, RZ ;  /* 0x0000001018137819 */ /* 0x020fe400000006ff */
[----:B------:R-:W-:Y:S03]  /*0770*/  SHF.L.U32 R21, R26, 0x10, RZ ;  /* 0x000000101a157819 */ /* 0x000fe600000006ff */
[-C--:B------:R-:W-:Y:S02]  /*0780*/  FFMA R2, R19, R18.reuse, R2 ;  /* 0x0000001213027223 */ /* 0x080fe40000000002 */
[----:B------:R-:W-:Y:S04]  /*0790*/  IMAD.U32 R20, R25, 0x10000, RZ ;  /* 0x0001000019147824 */ /* 0x000fe800078e00ff */
[CC--:B------:R-:W-:Y:S02]  /*07a0*/  FFMA R3, R20.reuse, R18.reuse, R3 ;  /* 0x0000001214037223 */ /* 0x0c0fe40000000003 */
[----:B------:R-:W-:Y:S01]  /*07b0*/  FFMA R4, R21, R18, R4 ;  /* 0x0000001215047223 */ /* 0x000fe20000000004 */
[----:B------:R-:W-:Y:S01]  /*07c0*/  SHF.L.U32 R18, R29, 0x10, RZ ;  /* 0x000000101d127819 */ /* 0x000fe200000006ff */
[-C--:B------:R-:W-:Y:S02]  /*07d0*/  FFMA R5, R17, R22.reuse, R5 ;  /* 0x0000001611057223 */ /* 0x080fe40000000005 */
[-C--:B------:R-:W-:Y:S02]  /*07e0*/  FFMA R6, R19, R22.reuse, R6 ;  /* 0x0000001613067223 */ /* 0x080fe40000000006 */
[-C--:B------:R-:W-:Y:S02]  /*07f0*/  FFMA R7, R20, R22.reuse, R7 ;  /* 0x0000001614077223 */ /* 0x080fe40000000007 */
[----:B------:R-:W-:Y:S01]  /*0800*/  FFMA R8, R21, R22, R8 ;  /* 0x0000001615087223 */ /* 0x000fe20000000008 */
[----:B------:R-:W-:Y:S01]  /*0810*/  SHF.L.U32 R22, R30, 0x10, RZ ;  /* 0x000000101e167819 */ /* 0x000fe200000006ff */
[-C--:B------:R-:W-:Y:S02]  /*0820*/  FFMA R9, R17, R18.reuse, R9 ;  /* 0x0000001211097223 */ /* 0x080fe40000000009 */
[-C--:B------:R-:W-:Y:S02]  /*0830*/  FFMA R10, R19, R18.reuse, R10 ;  /* 0x00000012130a7223 */ /* 0x080fe4000000000a */
[CC--:B------:R-:W-:Y:S02]  /*0840*/  FFMA R11, R20.reuse, R18.reuse, R11 ;  /* 0x00000012140b7223 */ /* 0x0c0fe4000000000b */
[----:B------:R-:W-:Y:S02]  /*0850*/  FFMA R12, R21, R18, R12 ;  /* 0x00000012150c7223 */ /* 0x000fe4000000000c */
[-C--:B------:R-:W-:Y:S02]  /*0860*/  FFMA R13, R17, R22.reuse, R13 ;  /* 0x00000016110d7223 */ /* 0x080fe4000000000d */
[-C--:B------:R-:W-:Y:S02]  /*0870*/  FFMA R14, R19, R22.reuse, R14 ;  /* 0x00000016130e7223 */ /* 0x080fe4000000000e */
[-C--:B------:R-:W-:Y:S02]  /*0880*/  FFMA R15, R20, R22.reuse, R15 ;  /* 0x00000016140f7223 */ /* 0x080fe4000000000f */
[----:B------:R-:W-:Y:S01]  /*0890*/  FFMA R16, R21, R22, R16 ;  /* 0x0000001615107223 */ /* 0x000fe20000000010 */
[----:B------:R-:W-:-:S05]  /*08a0*/  @!P1 BRA `(.L_x_1) ;  /* 0xfffffcb000009947 */ /* 0x000fca000383ffff */
.L_x_0:
[----:B------:R-:W-:Y:S01]  /*08b0*/  ISETP.GE.AND P0, PT, R36, c[0x0][0x164], PT ;  /* 0x0000590024007a0c */ /* 0x000fe20003f06270 */
[----:B------:R-:W-:Y:S03]  /*08c0*/  BSSY B0, `(.L_x_2) ;  /* 0x0000017000007945 */ /* 0x000fe60003800000 */
[----:B------:R-:W-:-:S13]  /*08d0*/  ISETP.GE.OR P1, PT, R40, c[0x0][0x160], P0 ;  /* 0x0000580028007a0c */ /* 0x000fda0000726670 */
[----:B------:R-:W-:Y:S05]  /*08e0*/  @P1 BRA `(.L_x_3) ;  /* 0x0000014000001947 */ /* 0x000fea0003800000 */
[----:B------:R-:W-:Y:S02]  /*08f0*/  SHF.R.S32.HI R18, RZ, 0x1f, R36 ;  /* 0x0000001fff127819 */ /* 0x000fe40000011424 */
[----:B------:R-:W-:-:S03]  /*0900*/  SHF.R.S32.HI R41, RZ, 0x1f, R40 ;  /* 0x0000001fff297819 */ /* 0x000fc60000011428 */
[----:B------:R-:W-:Y:S02]  /*0910*/  IMAD R17, R18, c[0x0][0x1a0], RZ ;  /* 0x0000680012117a24 */ /* 0x000fe400078e02ff */
[----:B------:R-:W-:-:S04]  /*0920*/  IMAD.WIDE.U32 R20, R36, c[0x0][0x1a0], R40 ;  /* 0x0000680024147a25 */ /* 0x000fc800078e0028 */
[----:B------:R-:W-:Y:S01]  /*0930*/  IMAD R17, R36, c[0x0][0x1a4], R17 ;  /* 0x0000690024117a24 */ /* 0x000fe200078e0211 */
[----:B------:R-:W-:-:S04]  /*0940*/  LEA R22, P1, R20, c[0x0][0x198], 0x1 ;  /* 0x0000660014167a11 */ /* 0x000fc800078208ff */
[----:B------:R-:W-:-:S04]  /*0950*/  IADD3 R17, R21, R17, RZ ;  /* 0x0000001115117210 */ /* 0x000fc80007ffe0ff */
[----:B------:R-:W-:-:S05]  /*0960*/  LEA.HI.X R23, R20, c[0x0][0x19c], R17, 0x1, P1 ;  /* 0x0000670014177a11 */ /* 0x000fca00008f0c11 */
[----:B------:R-:W2:Y:S01]  /*0970*/  LDG.E.U16 R20, [R22.64] ;  /* 0x0000000816147981 */ /* 0x000ea2000c1e1500 */
[----:B------:R-:W-:Y:S02]  /*0980*/  IMAD R17, R18, c[0x0][0x1b0], RZ ;  /* 0x00006c0012117a24 */ /* 0x000fe400078e02ff */
[----:B------:R-:W-:-:S04]  /*0990*/  IMAD.WIDE.U32 R18, R36, c[0x0][0x1b0], R40 ;  /* 0x00006c0024127a25 */ /* 0x000fc800078e0028 */
[----:B------:R-:W-:-:S05]  /*09a0*/  IMAD R17, R36, c[0x0][0x1b4], R17 ;  /* 0x00006d0024117a24 */ /* 0x000fca00078e0211 */
[----:B------:R-:W-:Y:S02]  /*09b0*/  IADD3 R17, R19, R17, RZ ;  /* 0x0000001113117210 */ /* 0x000fe40007ffe0ff */
[----:B--2---:R-:W-:-:S05]  /*09c0*/  SHF.L.U32 R20, R20, 0x10, RZ ;  /* 0x0000001014147819 */ /* 0x004fca00000006ff */
[----:B------:R-:W-:-:S04]  /*09d0*/  FMUL R20, R20, c[0x0][0x190] ;  /* 0x0000640014147a20 */ /* 0x000fc80000400000 */
[----:B------:R-:W-:Y:S01]  /*09e0*/  FFMA R0, R0, c[0x0][0x16c], R20 ;  /* 0x00005b0000007a23 */ /* 0x000fe20000000014 */
[----:B------:R-:W-:-:S04]  /*09f0*/  LEA R20, P1, R18, c[0x0][0x1a8], 0x1 ;  /* 0x00006a0012147a11 */ /* 0x000fc800078208ff */
[----:B------:R-:W-:Y:S02]  /*0a00*/  F2FP.BF16.PACK_AB R0, RZ, R0 ;  /* 0x00000000ff00723e */ /* 0x000fe400000010ff */
[----:B------:R-:W-:-:S05]  /*0a10*/  LEA.HI.X R21, R18, c[0x0][0x1ac], R17, 0x1, P1 ;  /* 0x00006b0012157a11 */ /* 0x000fca00008f0c11 */
[----:B------:R0:W-:Y:S02]  /*0a20*/  STG.E.U16 [R20.64], R0 ;  /* 0x0000000014007986 */ /* 0x0001e4000c101508 */
.L_x_3:
[----:B------:R-:W-:Y:S05]  /*0a30*/  BSYNC B0 ;  /* 0x0000000000007941 */ /* 0x000fea0003800000 */
.L_x_2:
[----:B------:R-:W-:Y:S02]  /*0a40*/  SHF.R.S32.HI R17, RZ, 0x1f, R36 ;  /* 0x0000001fff117819 */ /* 0x000fe40000011424 */
[----:B------:R-:W-:-:S03]  /*0a50*/  IADD3 R18, R40, 0x1, RZ ;  /* 0x0000000128127810 */ /* 0x000fc60007ffe0ff */
[----:B0-----:R-:W-:Y:S01]  /*0a60*/  IMAD R0, R17, c[0x0][0x1a0], RZ ;  /* 0x0000680011007a24 */ /* 0x001fe200078e02ff */
[----:B------:R-:W-:Y:S02]  /*0a70*/  SHF.R.S32.HI R19, RZ, 0x1f, R18 ;  /* 0x0000001fff137819 */ /* 0x000fe40000011412 */
[----:B------:R-:W-:Y:S01]  /*0a80*/  ISETP.GE.OR P2, PT, R18, c[0x0][0x160], P0 ;  /* 0x0000580012007a0c */ /* 0x000fe20000746670 */
[C---:B------:R-:W-:Y:S02]  /*0a90*/  IMAD R0, R36.reuse, c[0x0][0x1a4], R0 ;  /* 0x0000690024007a24 */ /* 0x040fe400078e0200 */
[----:B------:R-:W-:-:S04]  /*0aa0*/  IMAD.WIDE.U32 R20, R36, c[0x0][0x1a0], R18 ;  /* 0x0000680024147a25 */ /* 0x000fc800078e0012 */
[----:B------:R-:W-:Y:S01]  /*0ab0*/  IMAD.IADD R0, R0, 0x1, R21 ;  /* 0x0000000100007824 */ /* 0x000fe200078e0215 */
[----:B------:R-:W-:-:S04]  /*0ac0*/  LEA R22, P1, R20, c[0x0][0x198], 0x1 ;  /* 0x0000660014167a11 */ /* 0x000fc800078208ff */
[----:B------:R-:W-:-:S05]  /*0ad0*/  LEA.HI.X R23, R20, c[0x0][0x19c], R0, 0x1, P1 ;  /* 0x0000670014177a11 */ /* 0x000fca00008f0c00 */
[----:B------:R-:W2:Y:S01]  /*0ae0*/  @!P2 LDG.E.U16 R0, [R22.64] ;  /* 0x000000081600a981 */ /* 0x000ea2000c1e1500 */
[----:B------:R-:W-:Y:S01]  /*0af0*/  IMAD R17, R17, c[0x0][0x1b0], RZ ;  /* 0x00006c0011117a24 */ /* 0x000fe200078e02ff */
[----:B------:R-:W-:Y:S01]  /*0b00*/  BSSY B0, `(.L_x_4) ;  /* 0x0000014000007945 */ /* 0x000fe20003800000 */
[----:B------:R-:W-:-:S04]  /*0b10*/  IMAD.WIDE.U32 R24, R36, c[0x0][0x1b0], R18 ;  /* 0x00006c0024187a25 */ /* 0x000fc800078e0012 */
[----:B------:R-:W-:Y:S01]  /*0b20*/  IMAD R17, R36, c[0x0][0x1b4], R17 ;  /* 0x00006d0024117a24 */ /* 0x000fe200078e0211 */
[----:B------:R-:W-:Y:S01]  /*0b30*/  LEA R20, P1, R24, c[0x0][0x1a8], 0x1 ;  /* 0x00006a0018147a11 */ /* 0x000fe200078208ff */
[----:B--2---:R-:W-:-:S04]  /*0b40*/  @!P2 IMAD.U32 R0, R0, 0x10000, RZ ;  /* 0x000100000000a824 */ /* 0x004fc800078e00ff */
[----:B------:R-:W-:-:S04]  /*0b50*/  @!P2 FMUL R0, R0, c[0x0][0x190] ;  /* 0x000064000000aa20 */ /* 0x000fc80000400000 */
[----:B------:R-:W-:Y:S02]  /*0b60*/  @!P2 FFMA R0, R2, c[0x0][0x16c], R0 ;  /* 0x00005b000200aa23 */ /* 0x000fe40000000000 */
[----:B------:R-:W-:-:S03]  /*0b70*/  IMAD.IADD R2, R17, 0x1, R25 ;  /* 0x0000000111027824 */ /* 0x000fc600078e0219 */
[----:B------:R-:W-:Y:S02]  /*0b80*/  @!P2 F2FP.BF16.PACK_AB R0, RZ, R0 ;  /* 0x00000000ff00a23e */ /* 0x000fe400000010ff */
[----:B------:R-:W-:Y:S02]  /*0b90*/  LEA.HI.X R21, R24, c[0x0][0x1ac], R2, 0x1, P1 ;  /* 0x00006b0018157a11 */ /* 0x000fe400008f0c02 */
[----:B------:R-:W-:-:S03]  /*0ba0*/  IADD3 R2, R40, 0x2, RZ ;  /* 0x0000000228027810 */ /* 0x000fc60007ffe0ff */
[----:B------:R0:W-:Y:S01]  /*0bb0*/  @!P2 STG.E.U16 [R20.64], R0 ;  /* 0x000000001400a986 */ /* 0x0001e2000c101508 */
[----:B------:R-:W-:-:S13]  /*0bc0*/  ISETP.GE.OR P1, PT, R2, c[0x0][0x160], P0 ;  /* 0x0000580002007a0c */ /* 0x000fda0000726670 */
[----:B------:R-:W-:Y:S05]  /*0bd0*/  @P1 BRA `(.L_x_5) ;  /* 0x0000006000001947 */ /* 0x000fea0003800000 */
[----:B0-----:R-:W2:Y:S02]  /*0be0*/  LDG.E.U16 R0, [R22.64+0x2] ;  /* 0x0000020816007981 */ /* 0x001ea4000c1e1500 */
[----:B--2---:R-:W-:-:S05]  /*0bf0*/  SHF.L.U32 R0, R0, 0x10, RZ ;  /* 0x0000001000007819 */ /* 0x004fca00000006ff */
[----:B------:R-:W-:-:S04]  /*0c00*/  FMUL R0, R0, c[0x0][0x190] ;  /* 0x0000640000007a20 */ /* 0x000fc80000400000 */
[----:B------:R-:W-:-:S05]  /*0c10*/  FFMA R0, R3, c[0x0][0x16c], R0 ;  /* 0x00005b0003007a23 */ /* 0x000fca0000000000 */
[----:B------:R-:W-:-:S05]  /*0c20*/  F2FP.BF16.PACK_AB R0, RZ, R0 ;  /* 0x00000000ff00723e */ /* 0x000fca00000010ff */
[----:B------:R0:W-:Y:S02]  /*0c30*/  STG.E.U16 [R20.64+0x2], R0 ;  /* 0x0000020014007986 */ /* 0x0001e4000c101508 */
.L_x_5:
[----:B------:R-:W-:Y:S05]  /*0c40*/  BSYNC B0 ;  /* 0x0000000000007941 */ /* 0x000fea0003800000 */
.L_x_4:
[----:B------:R-:W-:Y:S01]  /*0c50*/  IADD3 R3, R40, 0x3, RZ ;  /* 0x0000000328037810 */ /* 0x000fe20007ffe0ff */
[----:B------:R-:W-:Y:S03]  /*0c60*/  BSSY B0, `(.L_x_6) ;  /* 0x0000009000007945 */ /* 0x000fe60003800000 */
        /* <DEDUP_REMOVED lines=8> */
.L_x_7:
[----:B------:R-:W-:Y:S05]  /*0cf0*/  BSYNC B0 ;  /* 0x0000000000007941 */ /* 0x000fea0003800000 */
.L_x_6:
[----:B------:R-:W-:Y:S01]  /*0d00*/  IADD3 R4, R36, 0x1, RZ ;  /* 0x0000000124047810 */ /* 0x000fe20007ffe0ff */
[----:B------:R-:W-:Y:S03]  /*0d10*/  BSSY B0, `(.L_x_8) ;  /* 0x0000019000007945 */ /* 0x000fe60003800000 */
[----:B------:R-:W-:-:S04]  /*0d20*/  ISETP.GE.AND P0, PT, R4, c[0x0][0x164], PT ;  /* 0x0000590004007a0c */ /* 0x000fc80003f06270 */
[----:B------:R-:W-:-:S13]  /*0d30*/  ISETP.GE.OR P1, PT, R40, c[0x0][0x160], P0 ;  /* 0x0000580028007a0c */ /* 0x000fda0000726670 */
[----:B------:R-:W-:Y:S05]  /*0d40*/  @P1 BRA `(.L_x_9) ;  /* 0x0000015000001947 */ /* 0x000fea0003800000 */
[----:B0-----:R-:W-:Y:S02]  /*0d50*/  SHF.R.S32.HI R0, RZ, 0x1f, R4 ;  /* 0x0000001fff007819 */ /* 0x001fe40000011404 */
[----:B------:R-:W-:Y:S02]  /*0d60*/  SHF.R.S32.HI R21, RZ, 0x1f, R40 ;  /* 0x0000001fff157819 */ /* 0x000fe40000011428 */
[----:B------:R-:W-:Y:S01]  /*0d70*/  MOV R20, R40 ;  /* 0x0000002800147202 */ /* 0x000fe20000000f00 */
[----:B------:R-:W-:-:S04]  /*0d80*/  IMAD R17, R0, c[0x0][0x1a0], RZ ;  /* 0x0000680000117a24 */ /* 0x000fc800078e02ff */
[C---:B------:R-:W-:Y:S02]  /*0d90*/  IMAD R17, R4.reuse, c[0x0][0x1a4], R17 ;  /* 0x0000690004117a24 */ /* 0x040fe400078e0211 */
[----:B------:R-:W-:-:S05]  /*0da0*/  IMAD.WIDE.U32 R22, R4, c[0x0][0x1a0], R20 ;  /* 0x0000680004167a25 */ /* 0x000fca00078e0014 */
[----:B------:R-:W-:Y:S02]  /*0db0*/  IADD3 R17, R23, R17, RZ ;  /* 0x0000001117117210 */ /* 0x000fe40007ffe0ff */
[----:B------:R-:W-:-:S04]  /*0dc0*/  LEA R24, P1, R22, c[0x0][0x198], 0x1 ;  /* 0x0000660016187a11 */ /* 0x000fc800078208ff */
[----:B------:R-:W-:-:S05]  /*0dd0*/  LEA.HI.X R25, R22, c[0x0][0x19c], R17, 0x1, P1 ;  /* 0x0000670016197a11 */ /* 0x000fca00008f0c11 */
[----:B------:R-:W2:Y:S01]  /*0de0*/  LDG.E.U16 R17, [R24.64] ;  /* 0x0000000818117981 */ /* 0x000ea2000c1e1500 */
[----:B------:R-:W-:Y:S02]  /*0df0*/  IMAD R0, R0, c[0x0][0x1b0], RZ ;  /* 0x00006c0000007a24 */ /* 0x000fe400078e02ff */
[----:B------:R-:W-:-:S04]  /*0e00*/  IMAD.WIDE.U32 R20, R4, c[0x0][0x1b0], R20 ;  /* 0x00006c0004147a25 */ /* 0x000fc800078e0014 */
[----:B------:R-:W-:Y:S01]  /*0e10*/  IMAD R0, R4, c[0x0][0x1b4], R0 ;  /* 0x00006d0004007a24 */ /* 0x000fe200078e0200 */
[----:B------:R-:W-:Y:S02]  /*0e20*/  LEA R22, P1, R20, c[0x0][0x1a8], 0x1 ;  /* 0x00006a0014167a11 */ /* 0x000fe400078208ff */
[----:B--2---:R-:W-:-:S05]  /*0e30*/  SHF.L.U32 R17, R17, 0x10, RZ ;  /* 0x0000001011117819 */ /* 0x004fca00000006ff */
[----:B------:R-:W-:-:S04]  /*0e40*/  FMUL R17, R17, c[0x0][0x190] ;  /* 0x0000640011117a20 */ /* 0x000fc80000400000 */
[----:B------:R-:W-:Y:S01]  /*0e50*/  FFMA R17, R5, c[0x0][0x16c], R17 ;  /* 0x00005b0005117a23 */ /* 0x000fe20000000011 */
[----:B------:R-:W-:-:S04]  /*0e60*/  IADD3 R5, R21, R0, RZ ;  /* 0x0000000015057210 */ /* 0x000fc80007ffe0ff */
[----:B------:R-:W-:Y:S02]  /*0e70*/  F2FP.BF16.PACK_AB R0, RZ, R17 ;  /* 0x00000011ff00723e */ /* 0x000fe400000010ff */
[----:B------:R-:W-:-:S05]  /*0e80*/  LEA.HI.X R23, R20, c[0x0][0x1ac], R5, 0x1, P1 ;  /* 0x00006b0014177a11 */ /* 0x000fca00008f0c05 */
[----:B------:R0:W-:Y:S02]  /*0e90*/  STG.E.U16 [R22.64], R0 ;  /* 0x0000000016007986 */ /* 0x0001e4000c101508 */
.L_x_9:
[----:B------:R-:W-:Y:S05]  /*0ea0*/  BSYNC B0 ;  /* 0x0000000000007941 */ /* 0x000fea0003800000 */
.L_x_8:
[----:B------:R-:W-:Y:S01]  /*0eb0*/  SHF.R.S32.HI R5, RZ, 0x1f, R4 ;  /* 0x0000001fff057819 */ /* 0x000fe20000011404 */
[----:B0-----:R-:W-:Y:S01]  /*0ec0*/  IMAD.WIDE.U32 R22, R4, c[0x0][0x1a0], R18 ;  /* 0x0000680004167a25 */ /* 0x001fe200078e0012 */
[----:B------:R-:W-:-:S03]  /*0ed0*/  ISETP.GE.OR P2, PT, R18, c[0x0][0x160], P0 ;  /* 0x0000580012007a0c */ /* 0x000fc60000746670 */
[----:B------:R-:W-:Y:S01]  /*0ee0*/  IMAD R0, R5, c[0x0][0x1a0], RZ ;  /* 0x0000680005007a24 */ /* 0x000fe200078e02ff */
[----:B------:R-:W-:-:S03]  /*0ef0*/  LEA R20, P1, R22, c[0x0][0x198], 0x1 ;  /* 0x0000660016147a11 */ /* 0x000fc600078208ff */
[----:B------:R-:W-:-:S05]  /*0f00*/  IMAD R0, R4, c[0x0][0x1a4], R0 ;  /* 0x0000690004007a24 */ /* 0x000fca00078e0200 */
[----:B------:R-:W-:-:S04]  /*0f10*/  IADD3 R0, R0, R23, RZ ;  /* 0x0000001700007210 */ /* 0x000fc80007ffe0ff */
[----:B------:R-:W-:-:S05]  /*0f20*/  LEA.HI.X R21, R22, c[0x0][0x19c], R0, 0x1, P1 ;  /* 0x0000670016157a11 */ /* 0x000fca00008f0c00 */
[----:B------:R-:W2:Y:S01]  /*0f30*/  @!P2 LDG.E.U16 R0, [R20.64] ;  /* 0x000000081400a981 */ /* 0x000ea2000c1e1500 */
[----:B------:R-:W-:Y:S01]  /*0f40*/  IMAD R5, R5, c[0x0][0x1b0], RZ ;  /* 0x00006c0005057a24 */ /* 0x000fe200078e02ff */
[----:B------:R-:W-:Y:S01]  /*0f50*/  BSSY B0, `(.L_x_10) ;  /* 0x0000013000007945 */ /* 0x000fe20003800000 */
[----:B------:R-:W-:-:S04]  /*0f60*/  IMAD.WIDE.U32 R22, R4, c[0x0][0x1b0], R18 ;  /* 0x00006c0004167a25 */ /* 0x000fc800078e0012 */
[----:B------:R-:W-:Y:S01]  /*0f70*/  IMAD R5, R4, c[0x0][0x1b4], R5 ;  /* 0x00006d0004057a24 */ /* 0x000fe200078e0205 */
[----:B------:R-:W-:-:S04]  /*0f80*/  LEA R4, P1, R22, c[0x0][0x1a8], 0x1 ;  /* 0x00006a0016047a11 */ /* 0x000fc800078208ff */
[----:B------:R-:W-:-:S04]  /*0f90*/  IADD3 R5, R5, R23, RZ ;  /* 0x0000001705057210 */ /* 0x000fc80007ffe0ff */
[----:B------:R-:W-:Y:S02]  /*0fa0*/  LEA.HI.X R5, R22, c[0x0][0x1ac], R5, 0x1, P1 ;  /* 0x00006b0016057a11 */ /* 0x000fe400008f0c05 */
[----:B------:R-:W-:Y:S02]  /*0fb0*/  ISETP.GE.OR P1, PT, R2, c[0x0][0x160], P0 ;  /* 0x0000580002007a0c */ /* 0x000fe40000726670 */
[----:B--2---:R-:W-:-:S05]  /*0fc0*/  @!P2 SHF.L.U32 R0, R0, 0x10, RZ ;  /* 0x000000100000a819 */ /* 0x004fca00000006ff */
[----:B------:R-:W-:-:S04]  /*0fd0*/  @!P2 FMUL R0, R0, c[0x0][0x190] ;  /* 0x000064000000aa20 */ /* 0x000fc80000400000 */
[----:B------:R-:W-:-:S05]  /*0fe0*/  @!P2 FFMA R0, R6, c[0x0][0x16c], R0 ;  /* 0x00005b000600aa23 */ /* 0x000fca0000000000 */
[----:B------:R-:W-:-:S05]  /*0ff0*/  @!P2 F2FP.BF16.PACK_AB R0, RZ, R0 ;  /* 0x00000000ff00a23e */ /* 0x000fca00000010ff */
[----:B------:R0:W-:Y:S01]  /*1000*/  @!P2 STG.E.U16 [R4.64], R0 ;  /* 0x000000000400a986 */ /* 0x0001e2000c101508 */
[----:B------:R-:W-:Y:S05]  /*1010*/  @P1 BRA `(.L_x_11) ;  /* 0x0000006000001947 */ /* 0x000fea0003800000 */
[----:B0-----:R-:W2:Y:S02]  /*1020*/  LDG.E.U16 R0, [R20.64+0x2] ;  /* 0x0000020814007981 */ /* 0x001ea4000c1e1500 */
[----:B--2---:R-:W-:-:S05]  /*1030*/  SHF.L.U32 R0, R0, 0x10, RZ ;  /* 0x0000001000007819 */ /* 0x004fca00000006ff */
[----:B------:R-:W-:-:S04]  /*1040*/  FMUL R0, R0, c[0x0][0x190] ;  /* 0x0000640000007a20 */ /* 0x000fc80000400000 */
[----:B------:R-:W-:-:S05]  /*1050*/  FFMA R0, R7, c[0x0][0x16c], R0 ;  /* 0x00005b0007007a23 */ /* 0x000fca0000000000 */
[----:B------:R-:W-:-:S05]  /*1060*/  F2FP.BF16.PACK_AB R0, RZ, R0 ;  /* 0x00000000ff00723e */ /* 0x000fca00000010ff */
[----:B------:R0:W-:Y:S02]  /*1070*/  STG.E.U16 [R4.64+0x2], R0 ;  /* 0x0000020004007986 */ /* 0x0001e4000c101508 */
.L_x_11:
[----:B------:R-:W-:Y:S05]  /*1080*/  BSYNC B0 ;  /* 0x0000000000007941 */ /* 0x000fea0003800000 */
.L_x_10:
[----:B------:R-:W-:Y:S01]  /*1090*/  ISETP.GE.OR P0, PT, R3, c[0x0][0x160], P0 ;  /* 0x0000580003007a0c */ /* 0x000fe20000706670 */
[----:B------:R-:W-:-:S12]  /*10a0*/  BSSY B0, `(.L_x_12) ;  /* 0x0000008000007945 */ /* 0x000fd80003800000 */
[----:B------:R-:W-:Y:S05]  /*10b0*/  @P0 BRA `(.L_x_13) ;  /* 0x0000006000000947 */ /* 0x000fea0003800000 */
[----:B0-----:R-:W2:Y:S02]  /*10c0*/  LDG.E.U16 R0, [R20.64+0x4] ;  /* 0x0000040814007981 */ /* 0x001ea4000c1e1500 */
[----:B--2---:R-:W-:-:S05]  /*10d0*/  SHF.L.U32 R0, R0, 0x10, RZ ;  /* 0x0000001000007819 */ /* 0x004fca00000006ff */
[----:B------:R-:W-:-:S04]  /*10e0*/  FMUL R0, R0, c[0x0][0x190] ;  /* 0x0000640000007a20 */ /* 0x000fc80000400000 */
[----:B------:R-:W-:-:S05]  /*10f0*/  FFMA R0, R8, c[0x0][0x16c], R0 ;  /* 0x00005b0008007a23 */ /* 0x000fca0000000000 */
[----:B------:R-:W-:-:S05]  /*1100*/  F2FP.BF16.PACK_AB R0, RZ, R0 ;  /* 0x00000000ff00723e */ /* 0x000fca00000010ff */
[----:B------:R0:W-:Y:S02]  /*1110*/  STG.E.U16 [R4.64+0x4], R0 ;  /* 0x0000040004007986 */ /* 0x0001e4000c101508 */
.L_x_13:
[----:B------:R-:W-:Y:S05]  /*1120*/  BSYNC B0 ;  /* 0x0000000000007941 */ /* 0x000fea0003800000 */
.L_x_12:
[----:B0-----:R-:W-:Y:S01]  /*1130*/  IADD3 R4, R36, 0x2, RZ ;  /* 0x0000000224047810 */ /* 0x001fe20007ffe0ff */
[----:B------:R-:W-:Y:S03]  /*1140*/  BSSY B0, `(.L_x_14) ;  /* 0x0000019000007945 */ /* 0x000fe60003800000 */
[----:B------:R-:W-:-:S04]  /*1150*/  ISETP.GE.AND P0, PT, R4, c[0x0][0x164], PT ;  /* 0x0000590004007a0c */ /* 0x000fc80003f06270 */
[----:B------:R-:W-:-:S13]  /*1160*/  ISETP.GE.OR P1, PT, R40, c[0x0][0x160], P0 ;  /* 0x0000580028007a0c */ /* 0x000fda0000726670 */
[----:B------:R-:W-:Y:S05]  /*1170*/  @P1 BRA `(.L_x_15) ;  /* 0x0000015000001947 */ /* 0x000fea0003800000 */
[----:B------:R-:W-:Y:S02]  /*1180*/  SHF.R.S32.HI R0, RZ, 0x1f, R4 ;  /* 0x0000001fff007819 */ /* 0x000fe40000011404 */
        /* <DEDUP_REMOVED lines=20> */
.L_x_15:
[----:B------:R-:W-:Y:S05]  /*12d0*/  BSYNC B0 ;  /* 0x0000000000007941 */ /* 0x000fea0003800000 */
.L_x_14:
        /* <DEDUP_REMOVED lines=29> */
.L_x_17:
[----:B------:R-:W-:Y:S05]  /*14b0*/  BSYNC B0 ;  /* 0x0000000000007941 */ /* 0x000fea0003800000 */
.L_x_16:
        /* <DEDUP_REMOVED lines=9> */
.L_x_19:
[----:B------:R-:W-:Y:S05]  /*1550*/  BSYNC B0 ;  /* 0x0000000000007941 */ /* 0x000fea0003800000 */
.L_x_18:
[----:B------:R-:W-:Y:S01]  /*1560*/  IADD3 R36, R36, 0x3, RZ ;  /* 0x0000000324247810 */ /* 0x000fe20007ffe0ff */
[----:B------:R-:W-:Y:S03]  /*1570*/  BSSY B0, `(.L_x_20) ;  /* 0x0000018000007945 */ /* 0x000fe60003800000 */
[----:B------:R-:W-:-:S04]  /*1580*/  ISETP.GE.AND P0, PT, R36, c[0x0][0x164], PT ;  /* 0x0000590024007a0c */ /* 0x000fc80003f06270 */
[----:B------:R-:W-:-:S13]  /*1590*/  ISETP.GE.OR P1, PT, R40, c[0x0][0x160], P0 ;  /* 0x0000580028007a0c */ /* 0x000fda0000726670 */
[----:B------:R-:W-:Y:S05]  /*15a0*/  @P1 BRA `(.L_x_21) ;  /* 0x0000014000001947 */ /* 0x000fea0003800000 */
[----:B0-----:R-:W-:Y:S02]  /*15b0*/  SHF.R.S32.HI R4, RZ, 0x1f, R36 ;  /* 0x0000001fff047819 */ /* 0x001fe40000011424 */
        /* <DEDUP_REMOVED lines=10> */
[----:B------:R-:W-:Y:S01]  /*1660*/  IMAD R4, R36, c[0x0][0x1b4], R4 ;  /* 0x00006d0024047a24 */ /* 0x000fe200078e0204 */
[----:B------:R-:W-:-:S04]  /*1670*/  LEA R6, P1, R40, c[0x0][0x1a8], 0x1 ;  /* 0x00006a0028067a11 */ /* 0x000fc800078208ff */
[----:B------:R-:W-:-:S04]  /*1680*/  IADD3 R4, R41, R4, RZ ;  /* 0x0000000429047210 */ /* 0x000fc80007ffe0ff */
[----:B------:R-:W-:Y:S02]  /*1690*/  LEA.HI.X R7, R40, c[0x0][0x1ac], R4, 0x1, P1 ;  /* 0x00006b0028077a11 */ /* 0x000fe400008f0c04 */
[----:B--2---:R-:W-:-:S05]  /*16a0*/  SHF.L.U32 R0, R0, 0x10, RZ ;  /* 0x0000001000007819 */ /* 0x004fca00000006ff */
[----:B------:R-:W-:-:S04]  /*16b0*/  FMUL R0, R0, c[0x0][0x190] ;  /* 0x0000640000007a20 */ /* 0x000fc80000400000 */
[----:B------:R-:W-:-:S05]  /*16c0*/  FFMA R0, R13, c[0x0][0x16c], R0 ;  /* 0x00005b000d007a23 */ /* 0x000fca0000000000 */
[----:B------:R-:W-:-:S05]  /*16d0*/  F2FP.BF16.PACK_AB R0, RZ, R0 ;  /* 0x00000000ff00723e */ /* 0x000fca00000010ff */
[----:B------:R0:W-:Y:S02]  /*16e0*/  STG.E.U16 [R6.64], R0 ;  /* 0x0000000006007986 */ /* 0x0001e4000c101508 */
.L_x_21:
[----:B------:R-:W-:Y:S05]  /*16f0*/  BSYNC B0 ;  /* 0x0000000000007941 */ /* 0x000fea0003800000 */
.L_x_20:
[----:B0-----:R-:W-:Y:S01]  /*1700*/  SHF.R.S32.HI R0, RZ, 0x1f, R36 ;  /* 0x0000001fff007819 */ /* 0x001fe20000011424 */
[----:B------:R-:W-:Y:S01]  /*1710*/  IMAD.WIDE.U32 R8, R36, c[0x0][0x1a0], R18 ;  /* 0x0000680024087a25 */ /* 0x000fe200078e0012 */
        /* <DEDUP_REMOVED lines=11> */
[----:B------:R-:W-:Y:S02]  /*17d0*/  LEA R8, P1, R18, c[0x0][0x1a8], 0x1 ;  /* 0x00006a0012087a11 */ /* 0x000fe400078208ff */
[----:B--2---:R-:W-:-:S05]  /*17e0*/  @!P2 SHF.L.U32 R4, R4, 0x10, RZ ;  /* 0x000000100404a819 */ /* 0x004fca00000006ff */
[----:B------:R-:W-:-:S04]  /*17f0*/  @!P2 FMUL R4, R4, c[0x0][0x190] ;  /* 0x000064000404aa20 */ /* 0x000fc80000400000 */
[----:B------:R-:W-:Y:S01]  /*1800*/  @!P2 FFMA R14, R14, c[0x0][0x16c], R4 ;  /* 0x00005b000e0eaa23 */ /* 0x000fe20000000004 */
[----:B------:R-:W-:-:S04]  /*1810*/  IADD3 R4, R0, R19, RZ ;  /* 0x0000001300047210 */ /* 0x000fc80007ffe0ff */
[----:B------:R-:W-:Y:S02]  /*1820*/  @!P2 F2FP.BF16.PACK_AB R0, RZ, R14 ;  /* 0x0000000eff00a23e */ /* 0x000fe400000010ff */
[----:B------:R-:W-:Y:S02]  /*1830*/  LEA.HI.X R9, R18, c[0x0][0x1ac], R4, 0x1, P1 ;  /* 0x00006b0012097a11 */ /* 0x000fe400008f0c04 */
[----:B------:R-:W-:-:S03]  /*1840*/  ISETP.GE.OR P1, PT, R2, c[0x0][0x160], P0 ;  /* 0x0000580002007a0c */ /* 0x000fc60000726670 */
[----:B------:R0:W-:Y:S10]  /*1850*/  @!P2 STG.E.U16 [R8.64], R0 ;  /* 0x000000000800a986 */ /* 0x0001f4000c101508 */
[----:B------:R-:W-:Y:S05]  /*1860*/  @P1 BRA `(.L_x_23) ;  /* 0x0000006000001947 */ /* 0x000fea0003800000 */
[----:B0-----:R-:W2:Y:S02]  /*1870*/  LDG.E.U16 R0, [R6.64+0x2] ;  /* 0x0000020806007981 */ /* 0x001ea4000c1e1500 */
[----:B--2---:R-:W-:-:S05]  /*1880*/  SHF.L.U32 R0, R0, 0x10, RZ ;  /* 0x0000001000007819 */ /* 0x004fca00000006ff */
[----:B------:R-:W-:-:S04]  /*1890*/  FMUL R0, R0, c[0x0][0x190] ;  /* 0x0000640000007a20 */ /* 0x000fc80000400000 */
[----:B------:R-:W-:-:S05]  /*18a0*/  FFMA R0, R15, c[0x0][0x16c], R0 ;  /* 0x00005b000f007a23 */ /* 0x000fca0000000000 */
[----:B------:R-:W-:-:S05]  /*18b0*/  F2FP.BF16.PACK_AB R0, RZ, R0 ;  /* 0x00000000ff00723e */ /* 0x000fca00000010ff */
[----:B------:R0:W-:Y:S02]  /*18c0*/  STG.E.U16 [R8.64+0x2], R0 ;  /* 0x0000020008007986 */ /* 0x0001e4000c101508 */
.L_x_23:
[----:B------:R-:W-:Y:S05]  /*18d0*/  BSYNC B0 ;  /* 0x0000000000007941 */ /* 0x000fea0003800000 */
.L_x_22:
[----:B------:R-:W-:-:S13]  /*18e0*/  ISETP.GE.OR P0, PT, R3, c[0x0][0x160], P0 ;  /* 0x0000580003007a0c */ /* 0x000fda0000706670 */
[----:B------:R-:W-:Y:S05]  /*18f0*/  @P0 EXIT ;  /* 0x000000000000094d */ /* 0x000fea0003800000 */
[----:B0-----:R-:W2:Y:S02]  /*1900*/  LDG.E.U16 R0, [R6.64+0x4] ;  /* 0x0000040806007981 */ /* 0x001ea4000c1e1500 */
[----:B--2---:R-:W-:-:S05]  /*1910*/  SHF.L.U32 R0, R0, 0x10, RZ ;  /* 0x0000001000007819 */ /* 0x004fca00000006ff */
[----:B------:R-:W-:-:S04]  /*1920*/  FMUL R0, R0, c[0x0][0x190] ;  /* 0x0000640000007a20 */ /* 0x000fc80000400000 */
[----:B------:R-:W-:-:S05]  /*1930*/  FFMA R0, R16, c[0x0][0x16c], R0 ;  /* 0x00005b0010007a23 */ /* 0x000fca0000000000 */
[----:B------:R-:W-:-:S05]  /*1940*/  F2FP.BF16.PACK_AB R0, RZ, R0 ;  /* 0x00000000ff00723e */ /* 0x000fca00000010ff */
[----:B------:R-:W-:Y:S01]  /*1950*/  STG.E.U16 [R8.64+0x4], R0 ;  /* 0x0000040008007986 */ /* 0x000fe2000c101508 */
[----:B------:R-:W-:Y:S05]  /*1960*/  EXIT ;  /* 0x000000000000794d */ /* 0x000fea0003800000 */
.L_x_24:
[----:B------:R-:W-:-:S00]  /*1970*/  BRA `(.L_x_24) ;  /* 0xfffffff000007947 */ /* 0x000fc0000383ffff */
[----:B------:R-:W-:-:S00]  /*1980*/  NOP ;  /* 0x0000000000007918 */ /* 0x000fc00000000000 */
[----:B------:R-:W-:-:S00]  /*1990*/  NOP ;  /* 0x0000000000007918 */ /* 0x000fc00000000000 */
[----:B------:R-:W-:-:S00]  /*19a0*/  NOP ;  /* 0x0000000000007918 */ /* 0x000fc00000000000 */
[----:B------:R-:W-:-:S00]  /*19b0*/  NOP ;  /* 0x0000000000007918 */ /* 0x000fc00000000000 */
[----:B------:R-:W-:-:S00]  /*19c0*/  NOP ;  /* 0x0000000000007918 */ /* 0x000fc00000000000 */
[----:B------:R-:W-:-:S00]  /*19d0*/  NOP ;  /* 0x0000000000007918 */ /* 0x000fc00000000000 */
[----:B------:R-:W-:-:S00]  /*19e0*/  NOP ;  /* 0x0000000000007918 */ /* 0x000fc00000000000 */
[----:B------:R-:W-:-:S00]  /*19f0*/  NOP ;  /* 0x0000000000007918 */ /* 0x000fc00000000000 */
.L_x_74:


//--------------------- .text._ZN7cutlass6KernelINS_9reduction6kernel12ReduceSplitKINS_11MatrixShapeILi1ELi256EEENS_8epilogue6thread17LinearCombinationINS_10bfloat16_tELi8EffLNS7_9ScaleType4KindE5ELNS_15FloatRoundStyleE2ES9_EENS1_6thread9ReduceAddIfS9_Li8EEELi4EEEEEvNT_6ParamsE --------------------------
	.section	.text._ZN7cutlass6KernelINS_9reduction6kernel12ReduceSplitKINS_11MatrixShapeILi1ELi256EEENS_8epilogue6thread17LinearCombinationINS_10bfloat16_tELi8EffLNS7_9ScaleType4KindE5ELNS_15FloatRoundStyleE2ES9_EENS1_6thread9ReduceAddIfS9_Li8EEELi4EEEEEvNT_6ParamsE,"ax",@progbits
	.sectioninfo	@"SHI_REGISTERS=37"
	.align	128
.text._ZN7cutlass6KernelINS_9reduction6kernel12ReduceSplitKINS_11MatrixShapeILi1ELi256EEENS_8epilogue6thread17LinearCombinationINS_10bfloat16_tELi8EffLNS7_9ScaleType4KindE5ELNS_15FloatRoundStyleE2ES9_EENS1_6thread9ReduceAddIfS9_Li8EEELi4EEEEEvNT_6ParamsE:
        .type           _ZN7cutlass6KernelINS_9reduction6kernel12ReduceSplitKINS_11MatrixShapeILi1ELi256EEENS_8epilogue6thread17LinearCombinationINS_10bfloat16_tELi8EffLNS7_9ScaleType4KindE5ELNS_15FloatRoundStyleE2ES9_EENS1_6thread9ReduceAddIfS9_Li8EEELi4EEEEEvNT_6ParamsE,@function
        .size           _ZN7cutlass6KernelINS_9reduction6kernel12ReduceSplitKINS_11MatrixShapeILi1ELi256EEENS_8epilogue6thread17LinearCombinationINS_10bfloat16_tELi8EffLNS7_9ScaleType4KindE5ELNS_15FloatRoundStyleE2ES9_EENS1_6thread9ReduceAddIfS9_Li8EEELi4EEEEEvNT_6ParamsE,(.L_x_71 - _ZN7cutlass6KernelINS_9reduction6kernel12ReduceSplitKINS_11MatrixShapeILi1ELi256EEENS_8epilogue6thread17LinearCombinationINS_10bfloat16_tELi8EffLNS7_9ScaleType4KindE5ELNS_15FloatRoundStyleE2ES9_EENS1_6thread9ReduceAddIfS9_Li8EEELi4EEEEEvNT_6ParamsE)
        .other          _ZN7cutlass6KernelINS_9reduction6kernel12ReduceSplitKINS_11MatrixShapeILi1ELi256EEENS_8epilogue6thread17LinearCombinationINS_10bfloat16_tELi8EffLNS7_9ScaleType4KindE5ELNS_15FloatRoundStyleE2ES9_EENS1_6thread9ReduceAddIfS9_Li8EEELi4EEEEEvNT_6ParamsE,@"STO_CUDA_ENTRY STV_DEFAULT"
_ZN7cutlass6KernelINS_9reduction6kernel12ReduceSplitKINS_11MatrixShapeILi1ELi256EEENS_8epilogue6thread17LinearCombinationINS_10bfloat16_tELi8EffLNS7_9ScaleType4KindE5ELNS_15FloatRoundStyleE2ES9_EENS1_6thread9ReduceAddIfS9_Li8EEELi4EEEEEvNT_6ParamsE:
[----:B------:R-:W-:Y:S02]  /*0000*/  IMAD.MOV.U32 R1, RZ, RZ, c[0x0][0x28] ;  /* 0x00000a00ff017624 */ /* 0x000fe400078e00ff */
[----:B------:R-:W0:Y:S01]  /*0010*/  S2R R2, SR_CTAID.Y ;  /* 0x0000000000027919 */ /* 0x000e220000002600 */
[----:B------:R-:W1:Y:S03]  /*0020*/  S2UR UR4, SR_CTAID.X ;  /* 0x00000000000479c3 */ /* 0x000e660000002500 */
[----:B------:R-:W0:Y:S04]  /*0030*/  S2R R3, SR_TID.X ;  /* 0x0000000000037919 */ /* 0x000e280000002100 */
[----:B------:R-:W1:Y:S01]  /*0040*/  S2R R0, SR_TID.Y ;  /* 0x0000000000007919 */ /* 0x000e620000002200 */
[----:B0-----:R-:W-:Y:S01]  /*0050*/  IMAD R2, R2, 0x20, R3 ;  /* 0x0000002002027824 */ /* 0x001fe200078e0203 */
[----:B-1----:R-:W-:-:S04]  /*0060*/  IADD3 R0, R0, UR4, RZ ;  /* 0x0000000400007c10 */ /* 0x002fc8000fffe0ff */
[----:B------:R-:W-:-:S04]  /*0070*/  SHF.L.U32 R26, R2, 0x3, RZ ;  /* 0x00000003021a7819 */ /* 0x000fc800000006ff */
[----:B------:R-:W-:-:S04]  /*0080*/  ISETP.GE.AND P0, PT, R26, c[0x0][0x164], PT ;  /* 0x000059001a007a0c */ /* 0x000fc80003f06270 */
[----:B------:R-:W-:-:S13]  /*0090*/  ISETP.GE.OR P0, PT, R0, c[0x0][0x160], P0 ;  /* 0x0000580000007a0c */ /* 0x000fda0000706670 */
[----:B------:R-:W-:Y:S05]  /*00a0*/  @P0 EXIT ;  /* 0x000000000000094d */ /* 0x000fea0003800000 */
[----:B------:R-:W-:Y:S01]  /*00b0*/  IMAD.MOV.U32 R6, RZ, RZ, c[0x0][0x168] ;  /* 0x00005a00ff067624 */ /* 0x000fe200078e00ff */
[----:B------:R-:W-:Y:S01]  /*00c0*/  SHF.R.S32.HI R2, RZ, 0x1f, R0 ;  /* 0x0000001fff027819 */ /* 0x000fe20000011400 */
[----:B------:R-:W-:Y:S01]  /*00d0*/  ULDC.64 UR4, c[0x0][0x118] ;  /* 0x0000460000047ab9 */ /* 0x000fe20000000a00 */
[--C-:B------:R-:W-:Y:S01]  /*00e0*/  SHF.R.S32.HI R27, RZ, 0x1f, R26.reuse ;  /* 0x0000001fff1b7819 */ /* 0x100fe2000001141a */
[----:B------:R-:W-:Y:S01]  /*00f0*/  CS2R R24, SRZ ;  /* 0x0000000000187805 */ /* 0x000fe2000001ff00 */
[----:B------:R-:W-:Y:S01]  /*0100*/  ISETP.GE.AND P0, PT, R6, 0x1, PT ;  /* 0x000000010600780c */ /* 0x000fe20003f06270 */
[----:B------:R-:W-:Y:S01]  /*0110*/  IMAD R3, R2, c[0x0][0x180], RZ ;  /* 0x0000600002037a24 */ /* 0x000fe200078e02ff */
[----:B------:R-:W-:Y:S01]  /*0120*/  CS2R R6, SRZ ;  /* 0x0000000000067805 */ /* 0x000fe2000001ff00 */
[----:B------:R-:W-:-:S04]  /*0130*/  IMAD.WIDE.U32 R4, R0, c[0x0][0x180], R26 ;  /* 0x0000600000047a25 */ /* 0x000fc800078e001a */
[----:B------:R-:W-:Y:S01]  /*0140*/  IMAD R3, R0, c[0x0][0x184], R3 ;  /* 0x0000610000037a24 */ /* 0x000fe200078e0203 */
[----:B------:R-:W-:Y:S01]  /*0150*/  LEA R32, P1, R4, c[0x0][0x178], 0x1 ;  /* 0x00005e0004207a11 */ /* 0x000fe200078208ff */
[----:B------:R-:W-:Y:S02]  /*0160*/  IMAD.MOV.U32 R30, RZ, RZ, RZ ;  /* 0x000000ffff1e7224 */ /* 0x000fe400078e00ff */
[----:B------:R-:W-:Y:S01]  /*0170*/  IMAD.IADD R33, R5, 0x1, R3 ;  /* 0x0000000105217824 */ /* 0x000fe200078e0203 */
[----:B------:R-:W-:-:S04]  /*0180*/  HFMA2.MMA R3, -RZ, RZ, 0, 0 ;  /* 0x00000000ff037435 */ /* 0x000fc800000001ff */
[----:B------:R-:W-:Y:S02]  /*0190*/  LEA.HI.X R33, R4, c[0x0][0x17c], R33, 0x1, P1 ;  /* 0x00005f0004217a11 */ /* 0x000fe400008f0c21 */
[----:B------:R-:W-:Y:S01]  /*01a0*/  CS2R R4, SRZ ;  /* 0x0000000000047805 */ /* 0x000fe2000001ff00 */
[----:B------:R-:W-:Y:S05]  /*01b0*/  @!P0 BRA `(.L_x_25) ;  /* 0x0000064000008947 */ /* 0x000fea0003800000 */
[----:B------:R-:W-:Y:S01]  /*01c0*/  IMAD.MOV.U32 R31, RZ, RZ, RZ ;  /* 0x000000ffff1f7224 */ /* 0x000fe200078e00ff */
[----:B------:R-:W-:-:S04]  /*01d0*/  MOV R3, RZ ;  /* 0x000000ff00037202 */ /* 0x000fc80000000f00 */
.L_x_30:
[C---:B------:R-:W-:Y:S02]  /*01e0*/  ISETP.GE.AND P1, PT, R31.reuse, c[0x0][0x168], PT ;  /* 0x00005a001f007a0c */ /* 0x040fe40003f26270 */
[----:B0-----:R-:W-:-:S04]  /*01f0*/  IADD3 R28, R31, 0x1, RZ ;  /* 0x000000011f1c7810 */ /* 0x001fc80007ffe0ff */
[----:B------:R-:W-:Y:S02]  /*0200*/  ISETP.GE.AND P0, PT, R28, c[0x0][0x168], PT ;  /* 0x00005a001c007a0c */ /* 0x000fe40003f06270 */
[----:B------:R-:W-:-:S05]  /*0210*/  IADD3 R34, R31, 0x2, RZ ;  /* 0x000000021f227810 */ /* 0x000fca0007ffe0ff */
[----:B------:R-:W-:Y:S01]  /*0220*/  @!P1 IMAD.MOV.U32 R28, RZ, RZ, R32 ;  /* 0x000000ffff1c9224 */ /* 0x000fe200078e0020 */
[----:B------:R-:W-:Y:S01]  /*0230*/  @!P1 IADD3 R32, P2, R32, c[0x0][0x170], RZ ;  /* 0x00005c0020209a10 */ /* 0x000fe20007f5e0ff */
[----:B------:R-:W-:-:S03]  /*0240*/  @!P1 IMAD.MOV.U32 R29, RZ, RZ, R33 ;  /* 0x000000ffff1d9224 */ /* 0x000fc600078e0021 */
[----:B------:R-:W-:Y:S02]  /*0250*/  @!P1 IADD3.X R33, R33, c[0x0][0x174], RZ, P2, !PT ;  /* 0x00005d0021219a10 */ /* 0x000fe400017fe4ff */
[----:B------:R-:W-:Y:S01]  /*0260*/  ISETP.GE.AND P2, PT, R34, c[0x0][0x168], PT ;  /* 0x00005a0022007a0c */ /* 0x000fe20003f46270 */
[----:B-----5:R0:W5:Y:S01]  /*0270*/  @!P1 LDG.E.128 R8, [R28.64] ;  /* 0x000000041c089981 */ /* 0x020162000c1e1d00 */
[----:B------:R-:W-:Y:S02]  /*0280*/  IADD3 R34, R31, 0x3, RZ ;  /* 0x000000031f227810 */ /* 0x000fe40007ffe0ff */
[----:B0-----:R-:W-:Y:S01]  /*0290*/  @!P0 MOV R28, R32 ;  /* 0x00000020001c8202 */ /* 0x001fe20000000f00 */
[----:B------:R-:W-:Y:S01]  /*02a0*/  @!P0 IMAD.MOV.U32 R29, RZ, RZ, R33 ;  /* 0x000000ffff1d8224 */ /* 0x000fe200078e0021 */
[----:B------:R-:W-:-:S04]  /*02b0*/  @!P0 IADD3 R32, P3, R32, c[0x0][0x170], RZ ;  /* 0x00005c0020208a10 */ /* 0x000fc80007f7e0ff */
[----:B------:R-:W-:Y:S01]  /*02c0*/  @!P0 IADD3.X R33, R33, c[0x0][0x174], RZ, P3, !PT ;  /* 0x00005d0021218a10 */ /* 0x000fe20001ffe4ff */
[----:B------:R0:W5:Y:S01]  /*02d0*/  @!P0 LDG.E.128 R12, [R28.64] ;  /* 0x000000041c0c8981 */ /* 0x000162000c1e1d00 */
[----:B------:R-:W-:Y:S01]  /*02e0*/  ISETP.GE.AND P3, PT, R34, c[0x0][0x168], PT ;  /* 0x00005a0022007a0c */ /* 0x000fe20003f66270 */
[----:B0-----:R-:W-:Y:S01]  /*02f0*/  @!P2 IMAD.MOV.U32 R28, RZ, RZ, R32 ;  /* 0x000000ffff1ca224 */ /* 0x001fe200078e0020 */
[----:B------:R-:W-:Y:S02]  /*0300*/  @!P2 IADD3 R32, P4, R32, c[0x0][0x170], RZ ;  /* 0x00005c002020aa10 */ /* 0x000fe40007f9e0ff */
[----:B------:R-:W-:Y:S02]  /*0310*/  @!P2 MOV R29, R33 ;  /* 0x00000021001da202 */ /* 0x000fe40000000f00 */
[----:B------:R-:W-:-:S03]  /*0320*/  @!P2 IADD3.X R33, R33, c[0x0][0x174], RZ, P4, !PT ;  /* 0x00005d002121aa10 */ /* 0x000fc600027fe4ff */
[----:B------:R0:W5:Y:S04]  /*0330*/  @!P2 LDG.E.128 R16, [R28.64] ;  /* 0x000000041c10a981 */ /* 0x000168000c1e1d00 */
[----:B0-----:R-:W-:Y:S02]  /*0340*/  @!P3 IMAD.MOV.U32 R28, RZ, RZ, R32 ;  /* 0x000000ffff1cb224 */ /* 0x001fe400078e0020 */
[----:B------:R-:W-:Y:S01]  /*0350*/  @!P3 IMAD.MOV.U32 R29, RZ, RZ, R33 ;  /* 0x000000ffff1db224 */ /* 0x000fe200078e0021 */
[----:B------:R-:W-:-:S04]  /*0360*/  @!P3 IADD3 R32, P4, R32, c[0x0][0x170], RZ ;  /* 0x00005c002020ba10 */ /* 0x000fc80007f9e0ff */
[----:B------:R0:W5:Y:S01]  /*0370*/  @!P3 LDG.E.128 R20, [R28.64] ;  /* 0x000000041c14b981 */ /* 0x000162000c1e1d00 */
[----:B------:R-:W-:Y:S05]  /*0380*/  @P1 BRA `(.L_x_26) ;  /* 0x0000010000001947 */ /* 0x000fea0003800000 */
[C---:B0----5:R-:W-:Y:S02]  /*0390*/  LOP3.LUT R28, R8.reuse, 0xffff0000, RZ, 0xc0, !PT ;  /* 0xffff0000081c7812 */ /* 0x061fe400078ec0ff */
[----:B------:R-:W-:-:S03]  /*03a0*/  SHF.L.U32 R29, R8, 0x10, RZ ;  /* 0x00000010081d7819 */ /* 0x000fc600000006ff */
[----:B------:R-:W-:Y:S01]  /*03b0*/  FADD R25, R25, R28 ;  /* 0x0000001c19197221 */ /* 0x000fe20000000000 */
[C---:B------:R-:W-:Y:S01]  /*03c0*/  LOP3.LUT R28, R9.reuse, 0xffff0000, RZ, 0xc0, !PT ;  /* 0xffff0000091c7812 */ /* 0x040fe200078ec0ff */
[----:B------:R-:W-:Y:S02]  /*03d0*/  FADD R30, R30, R29 ;  /* 0x0000001d1e1e7221 */ /* 0x000fe40000000000 */
[----:B------:R-:W-:Y:S02]  /*03e0*/  IMAD.U32 R29, R9, 0x10000, RZ ;  /* 0x00010000091d7824 */ /* 0x000fe400078e00ff */
[----:B------:R-:W-:Y:S01]  /*03f0*/  FADD R7, R7, R28 ;  /* 0x0000001c07077221 */ /* 0x000fe20000000000 */
[----:B------:R-:W-:Y:S01]  /*0400*/  LOP3.LUT R28, R10, 0xffff0000, RZ, 0xc0, !PT ;  /* 0xffff00000a1c7812 */ /* 0x000fe200078ec0ff */
[----:B------:R-:W-:Y:S01]  /*0410*/  FADD R24, R24, R29 ;  /* 0x0000001d18187221 */ /* 0x000fe20000000000 */
[----:B------:R-:W-:-:S03]  /*0420*/  SHF.L.U32 R29, R10, 0x10, RZ ;  /* 0x000000100a1d7819 */ /* 0x000fc600000006ff */
[----:B------:R-:W-:Y:S01]  /*0430*/  FADD R5, R5, R28 ;  /* 0x0000001c05057221 */ /* 0x000fe20000000000 */
[C---:B------:R-:W-:Y:S01]  /*0440*/  LOP3.LUT R28, R11.reuse, 0xffff0000, RZ, 0xc0, !PT ;  /* 0xffff00000b1c7812 */ /* 0x040fe200078ec0ff */
[----:B------:R-:W-:Y:S02]  /*0450*/  FADD R6, R6, R29 ;  /* 0x0000001d06067221 */ /* 0x000fe40000000000 */
[----:B------:R-:W-:Y:S02]  /*0460*/  IMAD.U32 R29, R11, 0x10000, RZ ;  /* 0x000100000b1d7824 */ /* 0x000fe400078e00ff */
[----:B------:R-:W-:Y:S02]  /*0470*/  FADD R3, R3, R28 ;  /* 0x0000001c03037221 */ /* 0x000fe40000000000 */
[----:B------:R-:W-:Y:S02]  /*0480*/  FADD R4, R4, R29 ;  /* 0x0000001d04047221 */ /* 0x000fe40000000000 */
.L_x_26:
        /* <DEDUP_REMOVED lines=17> */
.L_x_27:
        /* <DEDUP_REMOVED lines=17> */
.L_x_28:
[----:B------:R-:W-:Y:S01]  /*06b0*/  @!P3 IADD3.X R33, R33, c[0x0][0x174], RZ, P4, !PT ;  /* 0x00005d002121ba10 */ /* 0x000fe200027fe4ff */
        /* <DEDUP_REMOVED lines=17> */
.L_x_29:
[----:B------:R-:W-:-:S04]  /*07d0*/  IADD3 R31, R31, 0x4, RZ ;  /* 0x000000041f1f7810 */ /* 0x000fc80007ffe0ff */
[----:B------:R-:W-:-:S13]  /*07e0*/  ISETP.GE.AND P0, PT, R31, c[0x0][0x168], PT ;  /* 0x00005a001f007a0c */ /* 0x000fda0003f06270 */
[----:B------:R-:W-:Y:S05]  /*07f0*/  @!P0 BRA `(.L_x_30) ;  /* 0xfffff9e000008947 */ /* 0x000fea000383ffff */
.L_x_25:
[----:B-----5:R-:W-:Y:S01]  /*0800*/  MOV R8, R26 ;  /* 0x0000001a00087202 */ /* 0x020fe20000000f00 */
[----:B------:R-:W-:Y:S01]  /*0810*/  IMAD R11, R2, c[0x0][0x190], RZ ;  /* 0x00006400020b7a24 */ /* 0x000fe200078e02ff */
[----:B------:R-:W-:Y:S01]  /*0820*/  F2FP.BF16.PACK_AB R10, R5, R6 ;  /* 0x00000006050a723e */ /* 0x000fe200000010ff */
[----:B------:R-:W-:Y:S02]  /*0830*/  IMAD.MOV.U32 R9, RZ, RZ, R27 ;  /* 0x000000ffff097224 */ /* 0x000fe400078e001b */
[C---:B------:R-:W-:Y:S02]  /*0840*/  IMAD R11, R0.reuse, c[0x0][0x194], R11 ;  /* 0x00006500000b7a24 */ /* 0x040fe400078e020b */
[----:B------:R-:W-:-:S05]  /*0850*/  IMAD.WIDE.U32 R8, R0, c[0x0][0x190], R8 ;  /* 0x0000640000087a25 */ /* 0x000fca00078e0008 */
[----:B------:R-:W-:Y:S02]  /*0860*/  IADD3 R9, R9, R11, RZ ;  /* 0x0000000b09097210 */ /* 0x000fe40007ffe0ff */
[C---:B------:R-:W-:Y:S02]  /*0870*/  LEA R2, P0, R8.reuse, c[0x0][0x188], 0x1 ;  /* 0x0000620008027a11 */ /* 0x040fe400078008ff */
[----:B------:R-:W-:Y:S02]  /*0880*/  F2FP.BF16.PACK_AB R11, R3, R4 ;  /* 0x00000004030b723e */ /* 0x000fe400000010ff */
[----:B------:R-:W-:Y:S02]  /*0890*/  LEA.HI.X R3, R8, c[0x0][0x18c], R9, 0x1, P0 ;  /* 0x0000630008037a11 */ /* 0x000fe400000f0c09 */
[----:B------:R-:W-:Y:S02]  /*08a0*/  F2FP.BF16.PACK_AB R9, R7, R24 ;  /* 0x000000180709723e */ /* 0x000fe400000010ff */
[----:B------:R-:W-:-:S05]  /*08b0*/  F2FP.BF16.PACK_AB R8, R25, R30 ;  /* 0x0000001e1908723e */ /* 0x000fca00000010ff */
[----:B------:R-:W-:Y:S01]  /*08c0*/  STG.E.128 [R2.64], R8 ;  /* 0x0000000802007986 */ /* 0x000fe2000c101d04 */
[----:B------:R-:W-:Y:S05]  /*08d0*/  EXIT ;  /* 0x000000000000794d */ /* 0x000fea0003800000 */
.L_x_31:
        /* <DEDUP_REMOVED lines=10> */
.L_x_71:


//--------------------- .text._ZN7cutlass6KernelINS_9reduction6kernel12ReduceSplitKINS_11MatrixShapeILi4ELi64EEENS_8epilogue6thread17LinearCombinationINS_10bfloat16_tELi8EffLNS7_9ScaleType4KindE0ELNS_15FloatRoundStyleE2ES9_EENS1_6thread9ReduceAddIfS9_Li8EEELi4EEEEEvNT_6ParamsE --------------------------
	.section	.text._ZN7cutlass6KernelINS_9reduction6kernel12ReduceSplitKINS_11MatrixShapeILi4ELi64EEENS_8epilogue6thread17LinearCombinationINS_10bfloat16_tELi8EffLNS7_9ScaleType4KindE0ELNS_15FloatRoundStyleE2ES9_EENS1_6thread9ReduceAddIfS9_Li8EEELi4EEEEEvNT_6ParamsE,"ax",@progbits
	.sectioninfo	@"SHI_REGISTERS=39"
	.align	128
.text._ZN7cutlass6KernelINS_9reduction6kernel12ReduceSplitKINS_11MatrixShapeILi4ELi64EEENS_8epilogue6thread17LinearCombinationINS_10bfloat16_tELi8EffLNS7_9ScaleType4KindE0ELNS_15FloatRoundStyleE2ES9_EENS1_6thread9ReduceAddIfS9_Li8EEELi4EEEEEvNT_6ParamsE:
        .type           _ZN7cutlass6KernelINS_9reduction6kernel12ReduceSplitKINS_11MatrixShapeILi4ELi64EEENS_8epilogue6thread17LinearCombinationINS_10bfloat16_tELi8EffLNS7_9ScaleType4KindE0ELNS_15FloatRoundStyleE2ES9_EENS1_6thread9ReduceAddIfS9_Li8EEELi4EEEEEvNT_6ParamsE,@function
        .size           _ZN7cutlass6KernelINS_9reduction6kernel12ReduceSplitKINS_11MatrixShapeILi4ELi64EEENS_8epilogue6thread17LinearCombinationINS_10bfloat16_tELi8EffLNS7_9ScaleType4KindE0ELNS_15FloatRoundStyleE2ES9_EENS1_6thread9ReduceAddIfS9_Li8EEELi4EEEEEvNT_6ParamsE,(.L_x_72 - _ZN7cutlass6KernelINS_9reduction6kernel12ReduceSplitKINS_11MatrixShapeILi4ELi64EEENS_8epilogue6thread17LinearCombinationINS_10bfloat16_tELi8EffLNS7_9ScaleType4KindE0ELNS_15FloatRoundStyleE2ES9_EENS1_6thread9ReduceAddIfS9_Li8EEELi4EEEEEvNT_6ParamsE)
        .other          _ZN7cutlass6KernelINS_9reduction6kernel12ReduceSplitKINS_11MatrixShapeILi4ELi64EEENS_8epilogue6thread17LinearCombinationINS_10bfloat16_tELi8EffLNS7_9ScaleType4KindE0ELNS_15FloatRoundStyleE2ES9_EENS1_6thread9ReduceAddIfS9_Li8EEELi4EEEEEvNT_6ParamsE,@"STO_CUDA_ENTRY STV_DEFAULT"
_ZN7cutlass6KernelINS_9reduction6kernel12ReduceSplitKINS_11MatrixShapeILi4ELi64EEENS_8epilogue6thread17LinearCombinationINS_10bfloat16_tELi8EffLNS7_9ScaleType4KindE0ELNS_15FloatRoundStyleE2ES9_EENS1_6thread9ReduceAddIfS9_Li8EEELi4EEEEEvNT_6ParamsE:
[----:B------:R-:W-:Y:S02]  /*0000*/  IMAD.MOV.U32 R1, RZ, RZ, c[0x0][0x28] ;  /* 0x00000a00ff017624 */ /* 0x000fe400078e00ff */
[----:B------:R-:W0:Y:S04]  /*0010*/  S2R R2, SR_CTAID.Y ;  /* 0x0000000000027919 */ /* 0x000e280000002600 */
[----:B------:R-:W0:Y:S04]  /*0020*/  S2R R5, SR_TID.X ;  /* 0x0000000000057919 */ /* 0x000e280000002100 */
[----:B------:R-:W1:Y:S04]  /*0030*/  S2R R0, SR_CTAID.X ;  /* 0x0000000000007919 */ /* 0x000e680000002500 */
[----:B------:R-:W1:Y:S01]  /*0040*/  S2R R3, SR_TID.Y ;  /* 0x0000000000037919 */ /* 0x000e620000002200 */
[----:B0-----:R-:W-:-:S05]  /*0050*/  IMAD R2, R2, 0x8, R5 ;  /* 0x0000000802027824 */ /* 0x001fca00078e0205 */
[----:B------:R-:W-:Y:S01]  /*0060*/  SHF.L.U32 R30, R2, 0x3, RZ ;  /* 0x00000003021e7819 */ /* 0x000fe200000006ff */
[----:B-1----:R-:W-:-:S03]  /*0070*/  IMAD R0, R0, 0x4, R3 ;  /* 0x0000000400007824 */ /* 0x002fc600078e0203 */
[----:B------:R-:W-:-:S04]  /*0080*/  ISETP.GE.AND P0, PT, R30, c[0x0][0x164], PT ;  /* 0x000059001e007a0c */ /* 0x000fc80003f06270 */
[----:B------:R-:W-:-:S13]  /*0090*/  ISETP.GE.OR P0, PT, R0, c[0x0][0x160], P0 ;  /* 0x0000580000007a0c */ /* 0x000fda0000706670 */
[----:B------:R-:W-:Y:S05]  /*00a0*/  @P0 EXIT ;  /* 0x000000000000094d */ /* 0x000fea0003800000 */
[----:B------:R-:W-:Y:S01]  /*00b0*/  SHF.R.S32.HI R2, RZ, 0x1f, R0 ;  /* 0x0000001fff027819 */ /* 0x000fe20000011400 */
[----:B------:R-:W-:Y:S01]  /*00c0*/  ULDC.64 UR4, c[0x0][0x118] ;  /* 0x0000460000047ab9 */ /* 0x000fe20000000a00 */
[----:B------:R-:W-:Y:S02]  /*00d0*/  ISETP.NE.U32.AND P0, PT, RZ, c[0x0][0x1c0], PT ;  /* 0x00007000ff007a0c */ /* 0x000fe40003f05070 */
[----:B------:R-:W-:Y:S01]  /*00e0*/  SHF.R.S32.HI R31, RZ, 0x1f, R30 ;  /* 0x0000001fff1f7819 */ /* 0x000fe2000001141e */
[----:B------:R-:W-:Y:S01]  /*00f0*/  IMAD R3, R2, c[0x0][0x180], RZ ;  /* 0x0000600002037a24 */ /* 0x000fe200078e02ff */
[----:B------:R-:W-:-:S03]  /*0100*/  ISETP.NE.AND.EX P0, PT, RZ, c[0x0][0x1c4], PT, P0 ;  /* 0x00007100ff007a0c */ /* 0x000fc60003f05300 */
[----:B------:R-:W-:-:S04]  /*0110*/  IMAD.WIDE.U32 R4, R0, c[0x0][0x180], R30 ;  /* 0x0000600000047a25 */ /* 0x000fc800078e001e */
[----:B------:R-:W-:Y:S01]  /*0120*/  IMAD R3, R0, c[0x0][0x184], R3 ;  /* 0x0000610000037a24 */ /* 0x000fe200078e0203 */
[----:B------:R-:W-:-:S03]  /*0130*/  LEA R25, P1, R4, c[0x0][0x178], 0x1 ;  /* 0x00005e0004197a11 */ /* 0x000fc600078208ff */
[----:B------:R-:W-:Y:S01]  /*0140*/  IMAD.IADD R33, R5, 0x1, R3 ;  /* 0x0000000105217824 */ /* 0x000fe200078e0203 */
[----:B------:R-:W-:-:S04]  /*0150*/  MOV R3, c[0x0][0x1a8] ;  /* 0x00006a0000037a02 */ /* 0x000fc80000000f00 */
[----:B------:R-:W-:Y:S01]  /*0160*/  LEA.HI.X R33, R4, c[0x0][0x17c], R33, 0x1, P1 ;  /* 0x00005f0004217a11 */ /* 0x000fe200008f0c21 */
[----:B------:R-:W-:Y:S01]  /*0170*/  IMAD.MOV.U32 R4, RZ, RZ, c[0x0][0x1ac] ;  /* 0x00006b00ff047624 */ /* 0x000fe200078e00ff */
[----:B------:R-:W-:Y:S05]  /*0180*/  @!P0 BRA `(.L_x_32) ;  /* 0x0000008000008947 */ /* 0x000fea0003800000 */
[----:B------:R-:W-:Y:S01]  /*0190*/  IMAD.MOV.U32 R6, RZ, RZ, c[0x0][0x1c0] ;  /* 0x00007000ff067624 */ /* 0x000fe200078e00ff */
[----:B------:R-:W-:-:S06]  /*01a0*/  MOV R7, c[0x0][0x1c4] ;  /* 0x0000710000077a02 */ /* 0x000fcc0000000f00 */
[----:B------:R-:W2:Y:S02]  /*01b0*/  LDG.E.64 R6, [R6.64] ;  /* 0x0000000406067981 */ /* 0x000ea4000c1e1b00 */
[----:B--2---:R-:W-:-:S04]  /*01c0*/  ISETP.NE.U32.AND P0, PT, R6, RZ, PT ;  /* 0x000000ff0600720c */ /* 0x004fc80003f05070 */
[----:B------:R-:W-:-:S13]  /*01d0*/  ISETP.NE.AND.EX P0, PT, R7, RZ, PT, P0 ;  /* 0x000000ff0700720c */ /* 0x000fda0003f05300 */
[----:B------:R-:W-:Y:S05]  /*01e0*/  @!P0 BRA `(.L_x_32) ;  /* 0x0000002000008947 */ /* 0x000fea0003800000 */
[----:B------:R0:W5:Y:S01]  /*01f0*/  LD.E R3, [R6.64] ;  /* 0x0000000406037980 */ /* 0x000162000c101900 */
[----:B------:R-:W-:Y:S05]  /*0200*/  BRA `(.L_x_33) ;  /* 0x0000006000007947 */ /* 0x000fea0003800000 */
.L_x_32:
[----:B------:R-:W-:-:S04]  /*0210*/  ISETP.NE.U32.AND P0, PT, RZ, c[0x0][0x1b0], PT ;  /* 0x00006c00ff007a0c */ /* 0x000fc80003f05070 */
[----:B------:R-:W-:-:S13]  /*0220*/  ISETP.NE.AND.EX P0, PT, RZ, c[0x0][0x1b4], PT, P0 ;  /* 0x00006d00ff007a0c */ /* 0x000fda0003f05300 */
[----:B------:R-:W-:Y:S05]  /*0230*/  @!P0 BRA `(.L_x_33) ;  /* 0x0000003000008947 */ /* 0x000fea0003800000 */
[----:B------:R-:W-:Y:S02]  /*0240*/  IMAD.MOV.U32 R6, RZ, RZ, c[0x0][0x1b0] ;  /* 0x00006c00ff067624 */ /* 0x000fe400078e00ff */
[----:B------:R-:W-:-:S05]  /*0250*/  IMAD.MOV.U32 R7, RZ, RZ, c[0x0][0x1b4] ;  /* 0x00006d00ff077624 */ /* 0x000fca00078e00ff */
[----:B------:R0:W5:Y:S02]  /*0260*/  LDG.E R3, [R6.64] ;  /* 0x0000000406037981 */ /* 0x000164000c1e1900 */
.L_x_33:
[----:B------:R-:W-:-:S04]  /*0270*/  ISETP.NE.U32.AND P0, PT, RZ, c[0x0][0x1c8], PT ;  /* 0x00007200ff007a0c */ /* 0x000fc80003f05070 */
[----:B------:R-:W-:-:S13]  /*0280*/  ISETP.NE.AND.EX P0, PT, RZ, c[0x0][0x1cc], PT, P0 ;  /* 0x00007300ff007a0c */ /* 0x000fda0003f05300 */
[----:B------:R-:W-:Y:S05]  /*0290*/  @!P0 BRA `(.L_x_34) ;  /* 0x0000008000008947 */ /* 0x000fea0003800000 */
[----:B0-----:R-:W-:Y:S01]  /*02a0*/  MOV R6, c[0x0][0x1c8] ;  /* 0x0000720000067a02 */ /* 0x001fe20000000f00 */
[----:B------:R-:W-:-:S06]  /*02b0*/  IMAD.MOV.U32 R7, RZ, RZ, c[0x0][0x1cc] ;  /* 0x00007300ff077624 */ /* 0x000fcc00078e00ff */
[----:B------:R-:W2:Y:S02]  /*02c0*/  LDG.E.64 R6, [R6.64] ;  /* 0x0000000406067981 */ /* 0x000ea4000c1e1b00 */
[----:B--2---:R-:W-:-:S04]  /*02d0*/  ISETP.NE.U32.AND P0, PT, R6, RZ, PT ;  /* 0x000000ff0600720c */ /* 0x004fc80003f05070 */
[----:B------:R-:W-:-:S13]  /*02e0*/  ISETP.NE.AND.EX P0, PT, R7, RZ, PT, P0 ;  /* 0x000000ff0700720c */ /* 0x000fda0003f05300 */
[----:B------:R-:W-:Y:S05]  /*02f0*/  @!P0 BRA `(.L_x_34) ;  /* 0x0000002000008947 */ /* 0x000fea0003800000 */
[----:B------:R0:W5:Y:S01]  /*0300*/  LD.E R4, [R6.64] ;  /* 0x0000000406047980 */ /* 0x000162000c101900 */
[----:B------:R-:W-:Y:S05]  /*0310*/  BRA `(.L_x_35) ;  /* 0x0000006000007947 */ /* 0x000fea0003800000 */
.L_x_34:
[----:B------:R-:W-:-:S04]  /*0320*/  ISETP.NE.U32.AND P0, PT, RZ, c[0x0][0x1b8], PT ;  /* 0x00006e00ff007a0c */ /* 0x000fc80003f05070 */
[----:B------:R-:W-:-:S13]  /*0330*/  ISETP.NE.AND.EX P0, PT, RZ, c[0x0][0x1bc], PT, P0 ;  /* 0x00006f00ff007a0c */ /* 0x000fda0003f05300 */
[----:B------:R-:W-:Y:S05]  /*0340*/  @!P0 BRA `(.L_x_35) ;  /* 0x0000003000008947 */ /* 0x000fea0003800000 */
[----:B------:R-:W-:Y:S01]  /*0350*/  IMAD.MOV.U32 R4, RZ, RZ, c[0x0][0x1b8] ;  /* 0x00006e00ff047624 */ /* 0x000fe200078e00ff */
[----:B------:R-:W-:-:S05]  /*0360*/  MOV R5, c[0x0][0x1bc] ;  /* 0x00006f0000057a02 */ /* 0x000fca0000000f00 */
[----:B------:R1:W5:Y:S02]  /*0370*/  LDG.E R4, [R4.64] ;  /* 0x0000000404047981 */ /* 0x000364000c1e1900 */
.L_x_35:
[----:B-1----:R-:W-:Y:S01]  /*0380*/  IMAD.MOV.U32 R5, RZ, RZ, c[0x0][0x168] ;  /* 0x00005a00ff057624 */ /* 0x002fe200078e00ff */
[----:B------:R-:W-:Y:S01]  /*0390*/  HFMA2.MMA R26, -RZ, RZ, 0, 0 ;  /* 0x00000000ff1a7435 */ /* 0x000fe200000001ff */
[----:B0-----:R-:W-:Y:S01]  /*03a0*/  CS2R R6, SRZ ;  /* 0x0000000000067805 */ /* 0x001fe2000001ff00 */
[----:B------:R-:W-:Y:S01]  /*03b0*/  IMAD.MOV.U32 R24, RZ, RZ, RZ ;  /* 0x000000ffff187224 */ /* 0x000fe200078e00ff */
[----:B------:R-:W-:Y:S01]  /*03c0*/  MOV R34, RZ ;  /* 0x000000ff00227202 */ /* 0x000fe20000000f00 */
[----:B------:R-:W-:Y:S01]  /*03d0*/  IMAD.MOV.U32 R28, RZ, RZ, RZ ;  /* 0x000000ffff1c7224 */ /* 0x000fe200078e00ff */
[----:B------:R-:W-:Y:S01]  /*03e0*/  ISETP.GE.AND P0, PT, R5, 0x1, PT ;  /* 0x000000010500780c */ /* 0x000fe20003f06270 */
[----:B------:R-:W-:Y:S01]  /*03f0*/  HFMA2.MMA R5, -RZ, RZ, 0, 0 ;  /* 0x00000000ff057435 */ /* 0x000fe200000001ff */
[----:B------:R-:W-:-:S11]  /*0400*/  IMAD.MOV.U32 R36, RZ, RZ, RZ ;  /* 0x000000ffff247224 */ /* 0x000fd600078e00ff */
[----:B------:R-:W-:Y:S05]  /*0410*/  @!P0 BRA `(.L_x_36) ;  /* 0x0000060000008947 */ /* 0x000fea0003800000 */
[----:B------:R-:W-:Y:S01]  /*0420*/  IMAD.MOV.U32 R27, RZ, RZ, RZ ;  /* 0x000000ffff1b7224 */ /* 0x000fe200078e00ff */
[----:B------:R-:W-:-:S04]  /*0430*/  MOV R6, RZ ;  /* 0x000000ff00067202 */ /* 0x000fc80000000f00 */
.L_x_41:
[C---:B------:R-:W-:Y:S02]  /*0440*/  ISETP.GE.AND P1, PT, R27.reuse, c[0x0][0x168], PT ;  /* 0x00005a001b007a0c */ /* 0x040fe40003f26270 */
[----:B------:R-:W-:-:S04]  /*0450*/  IADD3 R29, R27, 0x1, RZ ;  /* 0x000000011b1d7810 */ /* 0x000fc80007ffe0ff */
[----:B------:R-:W-:Y:S02]  /*0460*/  ISETP.GE.AND P0, PT, R29, c[0x0][0x168], PT ;  /* 0x00005a001d007a0c */ /* 0x000fe40003f06270 */
[----:B------:R-:W-:-:S05]  /*0470*/  IADD3 R29, R27, 0x2, RZ ;  /* 0x000000021b1d7810 */ /* 0x000fca0007ffe0ff */
[----:B------:R-:W-:Y:S01]  /*0480*/  @!P1 IMAD.MOV.U32 R32, RZ, RZ, R25 ;  /* 0x000000ffff209224 */ /* 0x000fe200078e0019 */
[----:B------:R-:W-:-:S04]  /*0490*/  @!P1 IADD3 R25, P2, R25, c[0x0][0x170], RZ ;  /* 0x00005c0019199a10 */ /* 0x000fc80007f5e0ff */
[----:B-----5:R0:W5:Y:S02]  /*04a0*/  @!P1 LDG.E.128 R8, [R32.64] ;  /* 0x0000000420089981 */ /* 0x020164000c1e1d00 */
[----:B0-----:R-:W-:Y:S02]  /*04b0*/  @!P1 IADD3.X R33, R33, c[0x0][0x174], RZ, P2, !PT ;  /* 0x00005d0021219a10 */ /* 0x001fe400017fe4ff */
[----:B------:R-:W-:Y:S02]  /*04c0*/  @!P0 MOV R32, R25 ;  /* 0x0000001900208202 */ /* 0x000fe40000000f00 */
[----:B------:R-:W-:Y:S02]  /*04d0*/  ISETP.GE.AND P2, PT, R29, c[0x0][0x168], PT ;  /* 0x00005a001d007a0c */ /* 0x000fe40003f46270 */
[----:B------:R-:W-:Y:S01]  /*04e0*/  @!P0 IADD3 R25, P3, R25, c[0x0][0x170], RZ ;  /* 0x00005c0019198a10 */ /* 0x000fe20007f7e0ff */
[----:B------:R0:W5:Y:S01]  /*04f0*/  @!P0 LDG.E.128 R12, [R32.64] ;  /* 0x00000004200c8981 */ /* 0x000162000c1e1d00 */
[----:B------:R-:W-:-:S02]  /*0500*/  IADD3 R29, R27, 0x3, RZ ;  /* 0x000000031b1d7810 */ /* 0x000fc40007ffe0ff */
[----:B0-----:R-:W-:-:S07]  /*0510*/  @!P0 IADD3.X R33, R33, c[0x0][0x174], RZ, P3, !PT ;  /* 0x00005d0021218a10 */ /* 0x001fce0001ffe4ff */
[----:B------:R-:W-:Y:S01]  /*0520*/  @!P2 IMAD.MOV.U32 R32, RZ, RZ, R25 ;  /* 0x000000ffff20a224 */ /* 0x000fe200078e0019 */
[----:B------:R-:W-:Y:S02]  /*0530*/  ISETP.GE.AND P3, PT, R29, c[0x0][0x168], PT ;  /* 0x00005a001d007a0c */ /* 0x000fe40003f66270 */
[----:B------:R-:W-:Y:S02]  /*0540*/  @!P2 IADD3 R25, P4, R25, c[0x0][0x170], RZ ;  /* 0x00005c001919aa10 */ /* 0x000fe40007f9e0ff */
[----:B------:R0:W5:Y:S02]  /*0550*/  @!P2 LDG.E.128 R16, [R32.64] ;  /* 0x000000042010a981 */ /* 0x000164000c1e1d00 */
[----:B0-----:R-:W-:-:S07]  /*0560*/  @!P2 IADD3.X R33, R33, c[0x0][0x174], RZ, P4, !PT ;  /* 0x00005d002121aa10 */ /* 0x001fce00027fe4ff */
[----:B------:R-:W-:Y:S02]  /*0570*/  @!P3 MOV R32, R25 ;  /* 0x000000190020b202 */ /* 0x000fe40000000f00 */
[----:B------:R-:W-:-:S03]  /*0580*/  @!P3 IADD3 R25, P4, R25, c[0x0][0x170], RZ ;  /* 0x00005c001919ba10 */ /* 0x000fc60007f9e0ff */
[----:B------:R0:W5:Y:S01]  /*0590*/  @!P3 LDG.E.128 R20, [R32.64] ;  /* 0x000000042014b981 */ /* 0x000162000c1e1d00 */
[----:B------:R-:W-:Y:S05]  /*05a0*/  @P1 BRA `(.L_x_37) ;  /* 0x0000010000001947 */ /* 0x000fea0003800000 */
[----:B-----5:R-:W-:Y:S01]  /*05b0*/  SHF.L.U32 R29, R9, 0x10, RZ ;  /* 0x00000010091d7819 */ /* 0x020fe200000006ff */
[----:B0-----:R-:W-:-:S04]  /*05c0*/  IMAD.U32 R32, R8, 0x10000, RZ ;  /* 0x0001000008207824 */ /* 0x001fc800078e00ff */
[----:B------:R-:W-:Y:S01]  /*05d0*/  FADD R36, R36, R29 ;  /* 0x0000001d24247221 */ /* 0x000fe20000000000 */
[----:B------:R-:W-:Y:S01]  /*05e0*/  LOP3.LUT R29, R9, 0xffff0000, RZ, 0xc0, !PT ;  /* 0xffff0000091d7812 */ /* 0x000fe200078ec0ff */
[----:B------:R-:W-:Y:S01]  /*05f0*/  FADD R7, R7, R32 ;  /* 0x0000002007077221 */ /* 0x000fe20000000000 */
[----:B------:R-:W-:-:S03]  /*0600*/  LOP3.LUT R32, R8, 0xffff0000, RZ, 0xc0, !PT ;  /* 0xffff000008207812 */ /* 0x000fc600078ec0ff */
[----:B------:R-:W-:Y:S02]  /*0610*/  FADD R34, R34, R29 ;  /* 0x0000001d22227221 */ /* 0x000fe40000000000 */
[----:B------:R-:W-:Y:S02]  /*0620*/  IMAD.U32 R29, R10, 0x10000, RZ ;  /* 0x000100000a1d7824 */ /* 0x000fe400078e00ff */
[----:B------:R-:W-:Y:S02]  /*0630*/  FADD R5, R5, R32 ;  /* 0x0000002005057221 */ /* 0x000fe40000000000 */
[----:B------:R-:W-:Y:S01]  /*0640*/  FADD R28, R28, R29 ;  /* 0x0000001d1c1c7221 */ /* 0x000fe20000000000 */
[----:B------:R-:W-:-:S05]  /*0650*/  LOP3.LUT R29, R10, 0xffff0000, RZ, 0xc0, !PT ;  /* 0xffff00000a1d7812 */ /* 0x000fca00078ec0ff */
[----:B------:R-:W-:Y:S01]  /*0660*/  FADD R26, R26, R29 ;  /* 0x0000001d1a1a7221 */ /* 0x000fe20000000000 */
[----:B------:R-:W-:-:S05]  /*0670*/  SHF.L.U32 R29, R11, 0x10, RZ ;  /* 0x000000100b1d7819 */ /* 0x000fca00000006ff */
[----:B------:R-:W-:Y:S01]  /*0680*/  FADD R24, R24, R29 ;  /* 0x0000001d18187221 */ /* 0x000fe20000000000 */
[----:B------:R-:W-:-:S05]  /*0690*/  LOP3.LUT R29, R11, 0xffff0000, RZ, 0xc0, !PT ;  /* 0xffff00000b1d7812 */ /* 0x000fca00078ec0ff */
[----:B------:R-:W-:Y:S02]  /*06a0*/  FADD R6, R6, R29 ;  /* 0x0000001d06067221 */ /* 0x000fe40000000000 */
.L_x_37:
        /* <DEDUP_REMOVED lines=17> */
.L_x_38:
        /* <DEDUP_REMOVED lines=17> */
.L_x_39:
[----:B0-----:R-:W-:Y:S01]  /*08d0*/  @!P3 IADD3.X R33, R33, c[0x0][0x174], RZ, P4, !PT ;  /* 0x00005d002121ba10 */ /* 0x001fe200027fe4ff */
[----:B------:R-:W-:Y:S05]  /*08e0*/  @P3 BRA `(.L_x_40) ;  /* 0x0000010000003947 */ /* 0x000fea0003800000 */
[----:B-----5:R-:W-:Y:S01]  /*08f0*/  SHF.L.U32 R29, R21, 0x10, RZ ;  /* 0x00000010151d7819 */ /* 0x020fe200000006ff */
[----:B------:R-:W-:-:S04]  /*0900*/  IMAD.U32 R32, R20, 0x10000, RZ ;  /* 0x0001000014207824 */ /* 0x000fc800078e00ff */
        /* <DEDUP_REMOVED lines=14> */
.L_x_40:
[----:B------:R-:W-:-:S04]  /*09f0*/  IADD3 R27, R27, 0x4, RZ ;  /* 0x000000041b1b7810 */ /* 0x000fc80007ffe0ff */
[----:B------:R-:W-:-:S13]  /*0a00*/  ISETP.GE.AND P0, PT, R27, c[0x0][0x168], PT ;  /* 0x00005a001b007a0c */ /* 0x000fda0003f06270 */
[----:B------:R-:W-:Y:S05]  /*0a10*/  @!P0 BRA `(.L_x_41) ;  /* 0xfffffa2000008947 */ /* 0x000fea000383ffff */
.L_x_36:
[----:B-----5:R-:W-:Y:S01]  /*0a20*/  FSETP.NEU.AND P0, PT, R4, RZ, PT ;  /* 0x000000ff0400720b */ /* 0x020fe20003f0d000 */
[----:B------:R-:W-:Y:S01]  /*0a30*/  IMAD.MOV.U32 R12, RZ, RZ, R30 ;  /* 0x000000ffff0c7224 */ /* 0x000fe200078e001e */
[----:B------:R-:W-:-:S11]  /*0a40*/  MOV R13, R31 ;  /* 0x0000001f000d7202 */ /* 0x000fd60000000f00 */
[----:B------:R-:W-:Y:S02]  /*0a50*/  @P0 IMAD R11, R2, c[0x0][0x1a0], RZ ;  /* 0x00006800020b0a24 */ /* 0x000fe400078e02ff */
[----:B------:R-:W-:-:S04]  /*0a60*/  @P0 IMAD.WIDE.U32 R8, R0, c[0x0][0x1a0], R12 ;  /* 0x0000680000080a25 */ /* 0x000fc800078e000c */
[----:B------:R-:W-:Y:S01]  /*0a70*/  @P0 IMAD R11, R0, c[0x0][0x1a4], R11 ;  /* 0x00006900000b0a24 */ /* 0x000fe200078e020b */
[----:B------:R-:W-:-:S03]  /*0a80*/  @P0 LEA R16, P1, R8, c[0x0][0x198], 0x1 ;  /* 0x0000660008100a11 */ /* 0x000fc600078208ff */
[----:B------:R-:W-:Y:S02]  /*0a90*/  @P0 IMAD.IADD R9, R9, 0x1, R11 ;  /* 0x0000000109090824 */ /* 0x000fe400078e020b */
[----:B------:R-:W-:-:S03]  /*0aa0*/  CS2R R10, SRZ ;  /* 0x00000000000a7805 */ /* 0x000fc6000001ff00 */
[----:B------:R-:W-:Y:S02]  /*0ab0*/  @P0 LEA.HI.X R17, R8, c[0x0][0x19c], R9, 0x1, P1 ;  /* 0x0000670008110a11 */ /* 0x000fe400008f0c09 */
[----:B------:R-:W-:-:S06]  /*0ac0*/  CS2R R8, SRZ ;  /* 0x0000000000087805 */ /* 0x000fcc000001ff00 */
[----:B------:R-:W2:Y:S01]  /*0ad0*/  @P0 LDG.E.128 R8, [R16.64] ;  /* 0x0000000410080981 */ /* 0x000ea2000c1e1d00 */
[----:B------:R-:W-:Y:S02]  /*0ae0*/  IMAD R15, R2, c[0x0][0x190], RZ ;  /* 0x00006400020f7a24 */ /* 0x000fe400078e02ff */
[----:B------:R-:W-:-:S04]  /*0af0*/  IMAD.WIDE.U32 R12, R0, c[0x0][0x190], R12 ;  /* 0x00006400000c7a25 */ /* 0x000fc800078e000c */
[----:B------:R-:W-:-:S05]  /*0b00*/  IMAD R15, R0, c[0x0][0x194], R15 ;  /* 0x00006500000f7a24 */ /* 0x000fca00078e020f */
[----:B------:R-:W-:Y:S01]  /*0b10*/  IADD3 R15, R13, R15, RZ ;  /* 0x0000000f0d0f7210 */ /* 0x000fe20007ffe0ff */
[----:B--2---:R-:W-:Y:S01]  /*0b20*/  IMAD.U32 R23, R9, 0x10000, RZ ;  /* 0x0001000009177824 */ /* 0x004fe200078e00ff */
[C---:B------:R-:W-:Y:S01]  /*0b30*/  SHF.L.U32 R19, R8.reuse, 0x10, RZ ;  /* 0x0000001008137819 */ /* 0x040fe200000006ff */
[----:B------:R-:W-:Y:S01]  /*0b40*/  IMAD.U32 R29, R11, 0x10000, RZ ;  /* 0x000100000b1d7824 */ /* 0x000fe200078e00ff */
[----:B------:R-:W-:Y:S01]  /*0b50*/  LOP3.LUT R21, R8, 0xffff0000, RZ, 0xc0, !PT ;  /* 0xffff000008157812 */ /* 0x000fe200078ec0ff */
[-C--:B------:R-:W-:Y:S01]  /*0b60*/  FMUL R23, R23, R4.reuse ;  /* 0x0000000417177220 */ /* 0x080fe20000400000 */
[----:B------:R-:W-:Y:S01]  /*0b70*/  LOP3.LUT R9, R9, 0xffff0000, RZ, 0xc0, !PT ;  /* 0xffff000009097812 */ /* 0x000fe200078ec0ff */
[-C--:B------:R-:W-:Y:S01]  /*0b80*/  FMUL R0, R19, R4.reuse ;  /* 0x0000000413007220 */ /* 0x080fe20000400000 */
[C---:B------:R-:W-:Y:S01]  /*0b90*/  SHF.L.U32 R25, R10.reuse, 0x10, RZ ;  /* 0x000000100a197819 */ /* 0x040fe200000006ff */
[-C--:B------:R-:W-:Y:S01]  /*0ba0*/  FMUL R2, R21, R4.reuse ;  /* 0x0000000415027220 */ /* 0x080fe20000400000 */
[----:B------:R-:W-:Y:S01]  /*0bb0*/  LOP3.LUT R27, R10, 0xffff0000, RZ, 0xc0, !PT ;  /* 0xffff00000a1b7812 */ /* 0x000fe200078ec0ff */
[-C--:B------:R-:W-:Y:S01]  /*0bc0*/  FMUL R9, R9, R4.reuse ;  /* 0x0000000409097220 */ /* 0x080fe20000400000 */
[----:B------:R-:W-:Y:S01]  /*0bd0*/  LOP3.LUT R11, R11, 0xffff0000, RZ, 0xc0, !PT ;  /* 0xffff00000b0b7812 */ /* 0x000fe200078ec0ff */
[----:B------:R-:W-:-:S02]  /*0be0*/  FMUL R25, R25, R4 ;  /* 0x0000000419197220 */ /* 0x000fc40000400000 */
[-C--:B------:R-:W-:Y:S02]  /*0bf0*/  FMUL R27, R27, R4.reuse ;  /* 0x000000041b1b7220 */ /* 0x080fe40000400000 */
[-C--:B------:R-:W-:Y:S02]  /*0c00*/  FMUL R29, R29, R4.reuse ;  /* 0x000000041d1d7220 */ /* 0x080fe40000400000 */
[----:B------:R-:W-:Y:S02]  /*0c10*/  FMUL R11, R11, R4 ;  /* 0x000000040b0b7220 */ /* 0x000fe40000400000 */
[-C--:B------:R-:W-:Y:S02]  /*0c20*/  FFMA R0, R7, R3.reuse, R0 ;  /* 0x0000000307007223 */ /* 0x080fe40000000000 */
[-C--:B------:R-:W-:Y:S01]  /*0c30*/  FFMA R5, R5, R3.reuse, R2 ;  /* 0x0000000305057223 */ /* 0x080fe20000000002 */
[----:B------:R-:W-:Y:S01]  /*0c40*/  LEA R2, P0, R12, c[0x0][0x188], 0x1 ;  /* 0x000062000c027a11 */ /* 0x000fe200078008ff */
[----:B------:R-:W-:-:S02]  /*0c50*/  FFMA R23, R36, R3, R23 ;  /* 0x0000000324177223 */ /* 0x000fc40000000017 */
[-C--:B------:R-:W-:Y:S01]  /*0c60*/  FFMA R34, R34, R3.reuse, R9 ;  /* 0x0000000322227223 */ /* 0x080fe20000000009 */
[----:B------:R-:W-:Y:S01]  /*0c70*/  F2FP.BF16.PACK_AB R8, R5, R0 ;  /* 0x000000000508723e */ /* 0x000fe200000010ff */
[-C--:B------:R-:W-:Y:S02]  /*0c80*/  FFMA R25, R28, R3.reuse, R25 ;  /* 0x000000031c197223 */ /* 0x080fe40000000019 */
[----:B------:R-:W-:Y:S01]  /*0c90*/  FFMA R26, R26, R3, R27 ;  /* 0x000000031a1a7223 */ /* 0x000fe2000000001b */
[----:B------:R-:W-:Y:S01]  /*0ca0*/  F2FP.BF16.PACK_AB R9, R34, R23 ;  /* 0x000000172209723e */ /* 0x000fe200000010ff */
[-C--:B------:R-:W-:Y:S02]  /*0cb0*/  FFMA R29, R24, R3.reuse, R29 ;  /* 0x00000003181d7223 */ /* 0x080fe4000000001d */
[----:B------:R-:W-:Y:S01]  /*0cc0*/  FFMA R6, R6, R3, R11 ;  /* 0x0000000306067223 */ /* 0x000fe2000000000b */
[----:B------:R-:W-:Y:S02]  /*0cd0*/  LEA.HI.X R3, R12, c[0x0][0x18c], R15, 0x1, P0 ;  /* 0x000063000c037a11 */ /* 0x000fe400000f0c0f */
[----:B------:R-:W-:-:S02]  /*0ce0*/  F2FP.BF16.PACK_AB R10, R26, R25 ;  /* 0x000000191a0a723e */ /* 0x000fc400000010ff */
[----:B------:R-:W-:-:S05]  /*0cf0*/  F2FP.BF16.PACK_AB R11, R6, R29 ;  /* 0x0000001d060b723e */ /* 0x000fca00000010ff */
[----:B------:R-:W-:Y:S01]  /*0d00*/  STG.E.128 [R2.64], R8 ;  /* 0x0000000802007986 */ /* 0x000fe2000c101d04 */
[----:B------:R-:W-:Y:S05]  /*0d10*/  EXIT ;  /* 0x000000000000794d */ /* 0x000fea0003800000 */
.L_x_42:
        /* <DEDUP_REMOVED lines=14> */
.L_x_72:


//--------------------- .text._ZN7cutlass7Kernel2INS_4gemm6kernel18GemmWithKReductionINS1_11threadblock26MmaWithReductionMultistageINS1_9GemmShapeILi128ELi128ELi32EEENS_9transform11threadblock28PredicatedTileAccessIteratorINS_11MatrixShapeILi128ELi32EEENS_10bfloat16_tENS_6layout11ColumnMajorELi1ENS8_29PitchLinearWarpRakedThreadMapINS_16PitchLinearShapeILi128ELi32EEELi128ENSH_ILi8ELi4EEELi8EEENS_5ArrayISD_Li8ELb0EEELb0ENSE_9NoPermuteEEENS9_25RegularTileAccessIteratorISC_SD_NSE_40ColumnMajorTensorOpMultiplicandCongruousILi16ELi64EEELi1ESK_Li16EEELNS_4arch14CacheOperation4KindE1ENSA_INSB_ILi32ELi128EEESD_NSE_8RowMajorELi0ESK_SM_Lb0ESN_EENSP_ISW_SD_NSE_37RowMajorTensorOpMultiplicandCongruousILi16ELi64EEELi0ESK_Li16EEELSV_1EfSX_NS4_9MmaPolicyINS1_4warp24MmaWithReductionTensorOpINS6_ILi64ELi64ELi32EEESD_SR_SD_S10_fSX_NS13_17MmaTensorOpPolicyINST_3MmaINS6_ILi16ELi8ELi16EEELi32ESD_SX_SD_SF_fSX_NST_13OpMultiplyAddEEENSB_ILi1ELi1EEEEELb0ELi1ELb0EbEENSB_ILi0ELi0EEES1E_Li1EEELi4ELNS1_23SharedMemoryClearOptionE0EbEENS_8epilogue11threadblock8EpilogueIS7_S1D_Li1ENS1J_22PredicatedTileIteratorINS1J_26OutputTileOptimalThreadMapINS1J_15OutputTileShapeILi128ELi8ELi2ELi1ELi1EEENS1N_ILi1ELi8ELi1ELi1ELi8EEELi128ELi8ELi16EEESD_Lb0ESN_Lb0EEENS1I_4warp24FragmentIteratorTensorOpIS15_S18_fNSL_IfLi4ELb1EEESX_EENS1S_20TileIteratorTensorOpIS15_S18_fSX_EENS1J_18SharedLoadIteratorINS1Q_18CompactedThreadMapEfLi32EEENS1I_6thread17LinearCombinationISD_Li8EffLNS21_9ScaleType4KindE0ELNS_15FloatRoundStyleE2ESD_EENSB_ILi0ELi8EEELi1ELi1EEENS1J_22EpilogueGemmKReductionIfSD_S7_S1D_Lb0EEENS4_30GemmIdentityThreadblockSwizzleILi8EEEEEEEvNT_6ParamsE --------------------------
	.section	.text._ZN7cutlass7Kernel2INS_4gemm6kernel18GemmWithKReductionINS1_11threadblock26MmaWithReductionMultistageINS1_9GemmShapeILi128ELi128ELi32EEENS_9transform11threadblock28PredicatedTileAccessIteratorINS_11MatrixShapeILi128ELi32EEENS_10bfloat16_tENS_6layout11ColumnMajorELi1ENS8_29PitchLinearWarpRakedThreadMapINS_16PitchLinearShapeILi128ELi32EEELi128ENSH_ILi8ELi4EEELi8EEENS_5ArrayISD_Li8ELb0EEELb0ENSE_9NoPermuteEEENS9_25RegularTileAccessIteratorISC_SD_NSE_40ColumnMajorTensorOpMultiplicandCongruousILi16ELi64EEELi1ESK_Li16EEELNS_4arch14CacheOperation4KindE1ENSA_INSB_ILi32ELi128EEESD_NSE_8RowMajorELi0ESK_SM_Lb0ESN_EENSP_ISW_SD_NSE_37RowMajorTensorOpMultiplicandCongruousILi16ELi64EEELi0ESK_Li16EEELSV_1EfSX_NS4_9MmaPolicyINS1_4warp24MmaWithReductionTensorOpINS6_ILi64ELi64ELi32EEESD_SR_SD_S10_fSX_NS13_17MmaTensorOpPolicyINST_3MmaINS6_ILi16ELi8ELi16EEELi32ESD_SX_SD_SF_fSX_NST_13OpMultiplyAddEEENSB_ILi1ELi1EEEEELb0ELi1ELb0EbEENSB_ILi0ELi0EEES1E_Li1EEELi4ELNS1_23SharedMemoryClearOptionE0EbEENS_8epilogue11threadblock8EpilogueIS7_S1D_Li1ENS1J_22PredicatedTileIteratorINS1J_26OutputTileOptimalThreadMapINS1J_15OutputTileShapeILi128ELi8ELi2ELi1ELi1EEENS1N_ILi1ELi8ELi1ELi1ELi8EEELi128ELi8ELi16EEESD_Lb0ESN_Lb0EEENS1I_4warp24FragmentIteratorTensorOpIS15_S18_fNSL_IfLi4ELb1EEESX_EENS1S_20TileIteratorTensorOpIS15_S18_fSX_EENS1J_18SharedLoadIteratorINS1Q_18CompactedThreadMapEfLi32EEENS1I_6thread17LinearCombinationISD_Li8EffLNS21_9ScaleType4KindE0ELNS_15FloatRoundStyleE2ESD_EENSB_ILi0ELi8EEELi1ELi1EEENS1J_22EpilogueGemmKReductionIfSD_S7_S1D_Lb0EEENS4_30GemmIdentityThreadblockSwizzleILi8EEEEEEEvNT_6ParamsE,"ax",@progbits
	.sectioninfo	@"SHI_REGISTERS=232"
	.align	128
.text._ZN7cutlass7Kernel2INS_4gemm6kernel18GemmWithKReductionINS1_11threadblock26MmaWithReductionMultistageINS1_9GemmShapeILi128ELi128ELi32EEENS_9transform11threadblock28PredicatedTileAccessIteratorINS_11MatrixShapeILi128ELi32EEENS_10bfloat16_tENS_6layout11ColumnMajorELi1ENS8_29PitchLinearWarpRakedThreadMapINS_16PitchLinearShapeILi128ELi32EEELi128ENSH_ILi8ELi4EEELi8EEENS_5ArrayISD_Li8ELb0EEELb0ENSE_9NoPermuteEEENS9_25RegularTileAccessIteratorISC_SD_NSE_40ColumnMajorTensorOpMultiplicandCongruousILi16ELi64EEELi1ESK_Li16EEELNS_4arch14CacheOperation4KindE1ENSA_INSB_ILi32ELi128EEESD_NSE_8RowMajorELi0ESK_SM_Lb0ESN_EENSP_ISW_SD_NSE_37RowMajorTensorOpMultiplicandCongruousILi16ELi64EEELi0ESK_Li16EEELSV_1EfSX_NS4_9MmaPolicyINS1_4warp24MmaWithReductionTensorOpINS6_ILi64ELi64ELi32EEESD_SR_SD_S10_fSX_NS13_17MmaTensorOpPolicyINST_3MmaINS6_ILi16ELi8ELi16EEELi32ESD_SX_SD_SF_fSX_NST_13OpMultiplyAddEEENSB_ILi1ELi1EEEEELb0ELi1ELb0EbEENSB_ILi0ELi0EEES1E_Li1EEELi4ELNS1_23SharedMemoryClearOptionE0EbEENS_8epilogue11threadblock8EpilogueIS7_S1D_Li1ENS1J_22PredicatedTileIteratorINS1J_26OutputTileOptimalThreadMapINS1J_15OutputTileShapeILi128ELi8ELi2ELi1ELi1EEENS1N_ILi1ELi8ELi1ELi1ELi8EEELi128ELi8ELi16EEESD_Lb0ESN_Lb0EEENS1I_4warp24FragmentIteratorTensorOpIS15_S18_fNSL_IfLi4ELb1EEESX_EENS1S_20TileIteratorTensorOpIS15_S18_fSX_EENS1J_18SharedLoadIteratorINS1Q_18CompactedThreadMapEfLi32EEENS1I_6thread17LinearCombinationISD_Li8EffLNS21_9ScaleType4KindE0ELNS_15FloatRoundStyleE2ESD_EENSB_ILi0ELi8EEELi1ELi1EEENS1J_22EpilogueGemmKReductionIfSD_S7_S1D_Lb0EEENS4_30GemmIdentityThreadblockSwizzleILi8EEEEEEEvNT_6ParamsE:
        .type           _ZN7cutlass7Kernel2INS_4gemm6kernel18GemmWithKReductionINS1_11threadblock26MmaWithReductionMultistageINS1_9GemmShapeILi128ELi128ELi32EEENS_9transform11threadblock28PredicatedTileAccessIteratorINS_11MatrixShapeILi128ELi32EEENS_10bfloat16_tENS_6layout11ColumnMajorELi1ENS8_29PitchLinearWarpRakedThreadMapINS_16PitchLinearShapeILi128ELi32EEELi128ENSH_ILi8ELi4EEELi8EEENS_5ArrayISD_Li8ELb0EEELb0ENSE_9NoPermuteEEENS9_25RegularTileAccessIteratorISC_SD_NSE_40ColumnMajorTensorOpMultiplicandCongruousILi16ELi64EEELi1ESK_Li16EEELNS_4arch14CacheOperation4KindE1ENSA_INSB_ILi32ELi128EEESD_NSE_8RowMajorELi0ESK_SM_Lb0ESN_EENSP_ISW_SD_NSE_37RowMajorTensorOpMultiplicandCongruousILi16ELi64EEELi0ESK_Li16EEELSV_1EfSX_NS4_9MmaPolicyINS1_4warp24MmaWithReductionTensorOpINS6_ILi64ELi64ELi32EEESD_SR_SD_S10_fSX_NS13_17MmaTensorOpPolicyINST_3MmaINS6_ILi16ELi8ELi16EEELi32ESD_SX_SD_SF_fSX_NST_13OpMultiplyAddEEENSB_ILi1ELi1EEEEELb0ELi1ELb0EbEENSB_ILi0ELi0EEES1E_Li1EEELi4ELNS1_23SharedMemoryClearOptionE0EbEENS_8epilogue11threadblock8EpilogueIS7_S1D_Li1ENS1J_22PredicatedTileIteratorINS1J_26OutputTileOptimalThreadMapINS1J_15OutputTileShapeILi128ELi8ELi2ELi1ELi1EEENS1N_ILi1ELi8ELi1ELi1ELi8EEELi128ELi8ELi16EEESD_Lb0ESN_Lb0EEENS1I_4warp24FragmentIteratorTensorOpIS15_S18_fNSL_IfLi4ELb1EEESX_EENS1S_20TileIteratorTensorOpIS15_S18_fSX_EENS1J_18SharedLoadIteratorINS1Q_18CompactedThreadMapEfLi32EEENS1I_6thread17LinearCombinationISD_Li8EffLNS21_9ScaleType4KindE0ELNS_15FloatRoundStyleE2ESD_EENSB_ILi0ELi8EEELi1ELi1EEENS1J_22EpilogueGemmKReductionIfSD_S7_S1D_Lb0EEENS4_30GemmIdentityThreadblockSwizzleILi8EEEEEEEvNT_6ParamsE,@function
        .size           _ZN7cutlass7Kernel2INS_4gemm6kernel18GemmWithKReductionINS1_11threadblock26MmaWithReductionMultistageINS1_9GemmShapeILi128ELi128ELi32EEENS_9transform11threadblock28PredicatedTileAccessIteratorINS_11MatrixShapeILi128ELi32EEENS_10bfloat16_tENS_6layout11ColumnMajorELi1ENS8_29PitchLinearWarpRakedThreadMapINS_16PitchLinearShapeILi128ELi32EEELi128ENSH_ILi8ELi4EEELi8EEENS_5ArrayISD_Li8ELb0EEELb0ENSE_9NoPermuteEEENS9_25RegularTileAccessIteratorISC_SD_NSE_40ColumnMajorTensorOpMultiplicandCongruousILi16ELi64EEELi1ESK_Li16EEELNS_4arch14CacheOperation4KindE1ENSA_INSB_ILi32ELi128EEESD_NSE_8RowMajorELi0ESK_SM_Lb0ESN_EENSP_ISW_SD_NSE_37RowMajorTensorOpMultiplicandCongruousILi16ELi64EEELi0ESK_Li16EEELSV_1EfSX_NS4_9MmaPolicyINS1_4warp24MmaWithReductionTensorOpINS6_ILi64ELi64ELi32EEESD_SR_SD_S10_fSX_NS13_17MmaTensorOpPolicyINST_3MmaINS6_ILi16ELi8ELi16EEELi32ESD_SX_SD_SF_fSX_NST_13OpMultiplyAddEEENSB_ILi1ELi1EEEEELb0ELi1ELb0EbEENSB_ILi0ELi0EEES1E_Li1EEELi4ELNS1_23SharedMemoryClearOptionE0EbEENS_8epilogue11threadblock8EpilogueIS7_S1D_Li1ENS1J_22PredicatedTileIteratorINS1J_26OutputTileOptimalThreadMapINS1J_15OutputTileShapeILi128ELi8ELi2ELi1ELi1EEENS1N_ILi1ELi8ELi1ELi1ELi8EEELi128ELi8ELi16EEESD_Lb0ESN_Lb0EEENS1I_4warp24FragmentIteratorTensorOpIS15_S18_fNSL_IfLi4ELb1EEESX_EENS1S_20TileIteratorTensorOpIS15_S18_fSX_EENS1J_18SharedLoadIteratorINS1Q_18CompactedThreadMapEfLi32EEENS1I_6thread17LinearCombinationISD_Li8EffLNS21_9ScaleType4KindE0ELNS_15FloatRoundStyleE2ESD_EENSB_ILi0ELi8EEELi1ELi1EEENS1J_22EpilogueGemmKReductionIfSD_S7_S1D_Lb0EEENS4_30GemmIdentityThreadblockSwizzleILi8EEEEEEEvNT_6ParamsE,(.L_x_73 - _ZN7cutlass7Kernel2INS_4gemm6kernel18GemmWithKReductionINS1_11threadblock26MmaWithReductionMultistageINS1_9GemmShapeILi128ELi128ELi32EEENS_9transform11threadblock28PredicatedTileAccessIteratorINS_11MatrixShapeILi128ELi32EEENS_10bfloat16_tENS_6layout11ColumnMajorELi1ENS8_29PitchLinearWarpRakedThreadMapINS_16PitchLinearShapeILi128ELi32EEELi128ENSH_ILi8ELi4EEELi8EEENS_5ArrayISD_Li8ELb0EEELb0ENSE_9NoPermuteEEENS9_25RegularTileAccessIteratorISC_SD_NSE_40ColumnMajorTensorOpMultiplicandCongruousILi16ELi64EEELi1ESK_Li16EEELNS_4arch14CacheOperation4KindE1ENSA_INSB_ILi32ELi128EEESD_NSE_8RowMajorELi0ESK_SM_Lb0ESN_EENSP_ISW_SD_NSE_37RowMajorTensorOpMultiplicandCongruousILi16ELi64EEELi0ESK_Li16EEELSV_1EfSX_NS4_9MmaPolicyINS1_4warp24MmaWithReductionTensorOpINS6_ILi64ELi64ELi32EEESD_SR_SD_S10_fSX_NS13_17MmaTensorOpPolicyINST_3MmaINS6_ILi16ELi8ELi16EEELi32ESD_SX_SD_SF_fSX_NST_13OpMultiplyAddEEENSB_ILi1ELi1EEEEELb0ELi1ELb0EbEENSB_ILi0ELi0EEES1E_Li1EEELi4ELNS1_23SharedMemoryClearOptionE0EbEENS_8epilogue11threadblock8EpilogueIS7_S1D_Li1ENS1J_22PredicatedTileIteratorINS1J_26OutputTileOptimalThreadMapINS1J_15OutputTileShapeILi128ELi8ELi2ELi1ELi1EEENS1N_ILi1ELi8ELi1ELi1ELi8EEELi128ELi8ELi16EEESD_Lb0ESN_Lb0EEENS1I_4warp24FragmentIteratorTensorOpIS15_S18_fNSL_IfLi4ELb1EEESX_EENS1S_20TileIteratorTensorOpIS15_S18_fSX_EENS1J_18SharedLoadIteratorINS1Q_18CompactedThreadMapEfLi32EEENS1I_6thread17LinearCombinationISD_Li8EffLNS21_9ScaleType4KindE0ELNS_15FloatRoundStyleE2ESD_EENSB_ILi0ELi8EEELi1ELi1EEENS1J_22EpilogueGemmKReductionIfSD_S7_S1D_Lb0EEENS4_30GemmIdentityThreadblockSwizzleILi8EEEEEEEvNT_6ParamsE)
        .other          _ZN7cutlass7Kernel2INS_4gemm6kernel18GemmWithKReductionINS1_11threadblock26MmaWithReductionMultistageINS1_9GemmShapeILi128ELi128ELi32EEENS_9transform11threadblock28PredicatedTileAccessIteratorINS_11MatrixShapeILi128ELi32EEENS_10bfloat16_tENS_6layout11ColumnMajorELi1ENS8_29PitchLinearWarpRakedThreadMapINS_16PitchLinearShapeILi128ELi32EEELi128ENSH_ILi8ELi4EEELi8EEENS_5ArrayISD_Li8ELb0EEELb0ENSE_9NoPermuteEEENS9_25RegularTileAccessIteratorISC_SD_NSE_40ColumnMajorTensorOpMultiplicandCongruousILi16ELi64EEELi1ESK_Li16EEELNS_4arch14CacheOperation4KindE1ENSA_INSB_ILi32ELi128EEESD_NSE_8RowMajorELi0ESK_SM_Lb0ESN_EENSP_ISW_SD_NSE_37RowMajorTensorOpMultiplicandCongruousILi16ELi64EEELi0ESK_Li16EEELSV_1EfSX_NS4_9MmaPolicyINS1_4warp24MmaWithReductionTensorOpINS6_ILi64ELi64ELi32EEESD_SR_SD_S10_fSX_NS13_17MmaTensorOpPolicyINST_3MmaINS6_ILi16ELi8ELi16EEELi32ESD_SX_SD_SF_fSX_NST_13OpMultiplyAddEEENSB_ILi1ELi1EEEEELb0ELi1ELb0EbEENSB_ILi0ELi0EEES1E_Li1EEELi4ELNS1_23SharedMemoryClearOptionE0EbEENS_8epilogue11threadblock8EpilogueIS7_S1D_Li1ENS1J_22PredicatedTileIteratorINS1J_26OutputTileOptimalThreadMapINS1J_15OutputTileShapeILi128ELi8ELi2ELi1ELi1EEENS1N_ILi1ELi8ELi1ELi1ELi8EEELi128ELi8ELi16EEESD_Lb0ESN_Lb0EEENS1I_4warp24FragmentIteratorTensorOpIS15_S18_fNSL_IfLi4ELb1EEESX_EENS1S_20TileIteratorTensorOpIS15_S18_fSX_EENS1J_18SharedLoadIteratorINS1Q_18CompactedThreadMapEfLi32EEENS1I_6thread17LinearCombinationISD_Li8EffLNS21_9ScaleType4KindE0ELNS_15FloatRoundStyleE2ESD_EENSB_ILi0ELi8EEELi1ELi1EEENS1J_22EpilogueGemmKReductionIfSD_S7_S1D_Lb0EEENS4_30GemmIdentityThreadblockSwizzleILi8EEEEEEEvNT_6ParamsE,@"STO_CUDA_ENTRY STV_DEFAULT"
_ZN7cutlass7Kernel2INS_4gemm6kernel18GemmWithKReductionINS1_11threadblock26MmaWithReductionMultistageINS1_9GemmShapeILi128ELi128ELi32EEENS_9transform11threadblock28PredicatedTileAccessIteratorINS_11MatrixShapeILi128ELi32EEENS_10bfloat16_tENS_6layout11ColumnMajorELi1ENS8_29PitchLinearWarpRakedThreadMapINS_16PitchLinearShapeILi128ELi32EEELi128ENSH_ILi8ELi4EEELi8EEENS_5ArrayISD_Li8ELb0EEELb0ENSE_9NoPermuteEEENS9_25RegularTileAccessIteratorISC_SD_NSE_40ColumnMajorTensorOpMultiplicandCongruousILi16ELi64EEELi1ESK_Li16EEELNS_4arch14CacheOperation4KindE1ENSA_INSB_ILi32ELi128EEESD_NSE_8RowMajorELi0ESK_SM_Lb0ESN_EENSP_ISW_SD_NSE_37RowMajorTensorOpMultiplicandCongruousILi16ELi64EEELi0ESK_Li16EEELSV_1EfSX_NS4_9MmaPolicyINS1_4warp24MmaWithReductionTensorOpINS6_ILi64ELi64ELi32EEESD_SR_SD_S10_fSX_NS13_17MmaTensorOpPolicyINST_3MmaINS6_ILi16ELi8ELi16EEELi32ESD_SX_SD_SF_fSX_NST_13OpMultiplyAddEEENSB_ILi1ELi1EEEEELb0ELi1ELb0EbEENSB_ILi0ELi0EEES1E_Li1EEELi4ELNS1_23SharedMemoryClearOptionE0EbEENS_8epilogue11threadblock8EpilogueIS7_S1D_Li1ENS1J_22PredicatedTileIteratorINS1J_26OutputTileOptimalThreadMapINS1J_15OutputTileShapeILi128ELi8ELi2ELi1ELi1EEENS1N_ILi1ELi8ELi1ELi1ELi8EEELi128ELi8ELi16EEESD_Lb0ESN_Lb0EEENS1I_4warp24FragmentIteratorTensorOpIS15_S18_fNSL_IfLi4ELb1EEESX_EENS1S_20TileIteratorTensorOpIS15_S18_fSX_EENS1J_18SharedLoadIteratorINS1Q_18CompactedThreadMapEfLi32EEENS1I_6thread17LinearCombinationISD_Li8EffLNS21_9ScaleType4KindE0ELNS_15FloatRoundStyleE2ESD_EENSB_ILi0ELi8EEELi1ELi1EEENS1J_22EpilogueGemmKReductionIfSD_S7_S1D_Lb0EEENS4_30GemmIdentityThreadblockSwizzleILi8EEEEEEEvNT_6ParamsE:
[----:B------:R-:W-:Y:S02]  /*0000*/  MOV R1, c[0x0][0x28] ;  /* 0x00000a0000017a02 */ /* 0x000fe40000000f00 */
[----:B------:R-:W1:Y:S01]  /*0010*/  S2R R2, SR_CTAID.Y ;  /* 0x0000000000027919 */ /* 0x000e620000002600 */
[----:B------:R-:W-:-:S03]  /*0020*/  IMAD.MOV.U32 R0, RZ, RZ, -0x1 ;  /* 0xffffffffff007424 */ /* 0x000fc600078e00ff */
[----:B------:R-:W2:Y:S02]  /*0030*/  S2R R15, SR_CTAID.X ;  /* 0x00000000000f7919 */ /* 0x000ea40000002500 */
[----:B------:R-:W-:Y:S02]  /*0040*/  SHF.L.U32 R0, R0, c[0x0][0x178], RZ ;  /* 0x00005e0000007a19 */ /* 0x000fe400000006ff */
[----:B-1----:R-:W-:Y:S02]  /*0050*/  SHF.L.U32 R2, R2, c[0x0][0x178], RZ ;  /* 0x00005e0002027a19 */ /* 0x002fe400000006ff */
[----:B--2---:R-:W-:Y:S02]  /*0060*/  LOP3.LUT R11, R15, R0, RZ, 0x30, !PT ;  /* 0x000000000f0b7212 */ /* 0x004fe400078e30ff */
[----:B------:R-:W-:-:S03]  /*0070*/  SHF.R.S32.HI R15, RZ, c[0x0][0x178], R15 ;  /* 0x00005e00ff0f7a19 */ /* 0x000fc6000001140f */
[----:B------:R-:W-:-:S05]  /*0080*/  IMAD.IADD R11, R2, 0x1, R11 ;  /* 0x00000001020b7824 */ /* 0x000fca00078e020b */
[----:B------:R-:W-:-:S04]  /*0090*/  ISETP.GE.AND P0, PT, R11, c[0x0][0x170], PT ;  /* 0x00005c000b007a0c */ /* 0x000fc80003f06270 */
[----:B------:R-:W-:-:S13]  /*00a0*/  ISETP.GE.OR P0, PT, R15, c[0x0][0x16c], P0 ;  /* 0x00005b000f007a0c */ /* 0x000fda0000706670 */
[----:B------:R-:W-:Y:S05]  /*00b0*/  @P0 EXIT ;  /* 0x000000000000094d */ /* 0x000fea0003800000 */
[----:B------:R-:W1:Y:S01]  /*00c0*/  S2R R202, SR_CTAID.Z ;  /* 0x0000000000ca7919 */ /* 0x000e620000002700 */
[----:B------:R-:W-:Y:S01]  /*00d0*/  IMAD.MOV.U32 R0, RZ, RZ, c[0x0][0x17c] ;  /* 0x00005f00ff007624 */ /* 0x000fe200078e00ff */
[----:B------:R-:W-:Y:S01]  /*00e0*/  ULDC.64 UR18, c[0x0][0x118] ;  /* 0x0000460000127ab9 */ /* 0x000fe20000000a00 */
[----:B------:R-:W-:Y:S01]  /*00f0*/  MOV R2, c[0x0][0x280] ;  /* 0x0000a00000027a02 */ /* 0x000fe20000000f00 */
[----:B------:R-:W-:Y:S01]  /*0100*/  IMAD.MOV.U32 R3, RZ, RZ, c[0x0][0x284] ;  /* 0x0000a100ff037624 */ /* 0x000fe200078e00ff */
[----:B------:R-:W-:Y:S01]  /*0110*/  MOV R4, c[0x0][0x288] ;  /* 0x0000a20000047a02 */ /* 0x000fe20000000f00 */
[----:B------:R-:W-:Y:S01]  /*0120*/  IMAD.MOV.U32 R5, RZ, RZ, c[0x0][0x28c] ;  /* 0x0000a300ff057624 */ /* 0x000fe200078e00ff */
[----:B------:R-:W-:-:S13]  /*0130*/  ISETP.GE.U32.AND P0, PT, R0, 0x2, PT ;  /* 0x000000020000780c */ /* 0x000fda0003f06070 */
[----:B------:R-:W-:Y:S05]  /*0140*/  @!P0 BRA `(.L_x_43) ;  /* 0x000001a000008947 */ /* 0x000fea0003800000 */
[----:B------:R-:W-:Y:S01]  /*0150*/  ISETP.NE.AND P0, PT, R0, 0x2, PT ;  /* 0x000000020000780c */ /* 0x000fe20003f05270 */
[----:B------:R-:W-:Y:S01]  /*0160*/  IMAD.MOV.U32 R7, RZ, RZ, c[0x0][0x168] ;  /* 0x00005a00ff077624 */ /* 0x000fe200078e00ff */
[----:B------:R-:W-:-:S11]  /*0170*/  MOV R27, RZ ;  /* 0x000000ff001b7202 */ /* 0x000fd60000000f00 */
[----:B------:R-:W-:Y:S05]  /*0180*/  @!P0 BRA `(.L_x_44) ;  /* 0x0000008000008947 */ /* 0x000fea0003800000 */
[----:B------:R-:W-:-:S13]  /*0190*/  ISETP.NE.AND P0, PT, R0, 0x3, PT ;  /* 0x000000030000780c */ /* 0x000fda0003f05270 */
[----:B------:R-:W-:Y:S05]  /*01a0*/  @P0 BRA `(.L_x_45) ;  /* 0x0000019000000947 */ /* 0x000fea0003800000 */
[----:B------:R-:W-:-:S05]  /*01b0*/  MOV R5, 0x8 ;  /* 0x0000000800057802 */ /* 0x000fca0000000f00 */
[----:B-1----:R-:W-:-:S04]  /*01c0*/  IMAD.WIDE R2, R202, R5, c[0x0][0x280] ;  /* 0x0000a000ca027625 */ /* 0x002fc800078e0205 */
[----:B------:R-:W-:Y:S02]  /*01d0*/  IMAD.WIDE R4, R202, R5, c[0x0][0x288] ;  /* 0x0000a200ca047625 */ /* 0x000fe400078e0205 */
[----:B------:R-:W5:Y:S04]  /*01e0*/  LDG.E.64 R2, [R2.64] ;  /* 0x0000001202027981 */ /* 0x000f68000c1e1b00 */
[----:B------:R-:W5:Y:S01]  /*01f0*/  LDG.E.64 R4, [R4.64] ;  /* 0x0000001204047981 */ /* 0x000f62000c1e1b00 */
[----:B------:R-:W-:Y:S05]  /*0200*/  BRA `(.L_x_45) ;  /* 0x0000013000007947 */ /* 0x000fea0003800000 */
.L_x_44:
[----:B-1----:R-:W-:Y:S01]  /*0210*/  SHF.R.S32.HI R5, RZ, 0x1f, R202 ;  /* 0x0000001fff057819 */ /* 0x002fe200000114ca */
[----:B------:R-:W-:-:S04]  /*0220*/  IMAD.WIDE.U32 R12, R202, c[0x0][0x2a8], RZ ;  /* 0x0000aa00ca0c7a25 */ /* 0x000fc800078e00ff */
[C---:B------:R-:W-:Y:S01]  /*0230*/  IMAD R3, R5.reuse, c[0x0][0x2a8], RZ ;  /* 0x0000aa0005037a24 */ /* 0x040fe200078e02ff */
[----:B------:R-:W-:Y:S01]  /*0240*/  LEA R2, P1, R12, c[0x0][0x280], 0x1 ;  /* 0x0000a0000c027a11 */ /* 0x000fe200078208ff */
[----:B------:R-:W-:Y:S02]  /*0250*/  IMAD R5, R5, c[0x0][0x2b0], RZ ;  /* 0x0000ac0005057a24 */ /* 0x000fe400078e02ff */
[----:B------:R-:W-:-:S04]  /*0260*/  IMAD.WIDE.U32 R8, R202, c[0x0][0x2b0], RZ ;  /* 0x0000ac00ca087a25 */ /* 0x000fc800078e00ff */
[----:B------:R-:W-:Y:S01]  /*0270*/  IMAD R3, R202, c[0x0][0x2ac], R3 ;  /* 0x0000ab00ca037a24 */ /* 0x000fe200078e0203 */
[----:B------:R-:W-:Y:S01]  /*0280*/  LEA R4, P0, R8, c[0x0][0x288], 0x1 ;  /* 0x0000a20008047a11 */ /* 0x000fe200078008ff */
[----:B------:R-:W-:-:S03]  /*0290*/  IMAD R5, R202, c[0x0][0x2b4], R5 ;  /* 0x0000ad00ca057a24 */ /* 0x000fc600078e0205 */
[----:B------:R-:W-:Y:S02]  /*02a0*/  IADD3 R3, R13, R3, RZ ;  /* 0x000000030d037210 */ /* 0x000fe40007ffe0ff */
[----:B------:R-:W-:Y:S02]  /*02b0*/  IADD3 R5, R9, R5, RZ ;  /* 0x0000000509057210 */ /* 0x000fe40007ffe0ff */
[----:B------:R-:W-:Y:S02]  /*02c0*/  LEA.HI.X R3, R12, c[0x0][0x284], R3, 0x1, P1 ;  /* 0x0000a1000c037a11 */ /* 0x000fe400008f0c03 */
[----:B------:R-:W-:Y:S01]  /*02d0*/  LEA.HI.X R5, R8, c[0x0][0x28c], R5, 0x1, P0 ;  /* 0x0000a30008057a11 */ /* 0x000fe200000f0c05 */
[----:B------:R-:W-:Y:S05]  /*02e0*/  BRA `(.L_x_45) ;  /* 0x0000005000007947 */ /* 0x000fea0003800000 */
.L_x_43:
[C---:B-1----:R-:W-:Y:S01]  /*02f0*/  IADD3 R7, R202.reuse, 0x1, RZ ;  /* 0x00000001ca077810 */ /* 0x042fe20007ffe0ff */
[----:B------:R-:W-:-:S03]  /*0300*/  IMAD R27, R202, c[0x0][0x184], RZ ;  /* 0x00006100ca1b7a24 */ /* 0x000fc600078e02ff */
[C---:B------:R-:W-:Y:S01]  /*0310*/  ISETP.GE.AND P0, PT, R7.reuse, c[0x0][0x174], PT ;  /* 0x00005d0007007a0c */ /* 0x040fe20003f06270 */
[----:B------:R-:W-:-:S05]  /*0320*/  IMAD R7, R7, c[0x0][0x184], RZ ;  /* 0x0000610007077a24 */ /* 0x000fca00078e02ff */
[----:B------:R-:W-:-:S04]  /*0330*/  SEL R7, R7, c[0x0][0x168], !P0 ;  /* 0x00005a0007077a07 */ /* 0x000fc80004000000 */
.L_x_45:
[----:B------:R-:W2:Y:S01]  /*0340*/  S2R R201, SR_TID.X ;  /* 0x0000000000c97919 */ /* 0x000ea20000002100 */
[C-C-:B------:R-:W-:Y:S01]  /*0350*/  IMAD.IADD R9, R7.reuse, 0x1, -R27.reuse ;  /* 0x0000000107097824 */ /* 0x140fe200078e0a1b */
[----:B------:R-:W-:Y:S01]  /*0360*/  IADD3 R13, R7, 0x1f, -R27 ;  /* 0x0000001f070d7810 */ /* 0x000fe20007ffe81b */
[----:B------:R-:W-:Y:S01]  /*0370*/  CS2R R208, SRZ ;  /* 0x0000000000d07805 */ /* 0x000fe2000001ff00 */
[----:B------:R-:W-:Y:S01]  /*0380*/  BAR.SYNC.DEFER_BLOCKING 0x0 ;  /* 0x0000000000007b1d */ /* 0x000fe20000010000 */
[----:B------:R-:W-:Y:S01]  /*0390*/  CS2R R206, SRZ ;  /* 0x0000000000ce7805 */ /* 0x000fe2000001ff00 */
[----:B------:R-:W-:Y:S01]  /*03a0*/  SHF.R.S32.HI R24, RZ, 0x1f, R9 ;  /* 0x0000001fff187819 */ /* 0x000fe20000011409 */
[----:B------:R-:W-:Y:S01]  /*03b0*/  CS2R R204, SRZ ;  /* 0x0000000000cc7805 */ /* 0x000fe2000001ff00 */
[----:B------:R-:W-:Y:S01]  /*03c0*/  IADD3 R8, R13, 0x1f, RZ ;  /* 0x0000001f0d087810 */ /* 0x000fe20007ffe0ff */
[----:B------:R-:W-:Y:S01]  /*03d0*/  IMAD.MOV.U32 R210, RZ, RZ, RZ ;  /* 0x000000ffffd27224 */ /* 0x000fe200078e00ff */
[----:B------:R-:W-:Y:S01]  /*03e0*/  LEA.HI R24, R24, R9, RZ, 0x5 ;  /* 0x0000000918187211 */ /* 0x000fe200078f28ff */
[----:B------:R-:W-:Y:S01]  /*03f0*/  IMAD.MOV.U32 R203, RZ, RZ, RZ ;  /* 0x000000ffffcb7224 */ /* 0x000fe200078e00ff */
[----:B------:R-:W-:Y:S01]  /*0400*/  ISETP.GE.U32.AND P5, PT, R8, 0x3f, PT ;  /* 0x0000003f0800780c */ /* 0x000fe20003fa6070 */
[----:B------:R-:W-:Y:S01]  /*0410*/  CS2R R102, SRZ ;  /* 0x0000000000667805 */ /* 0x000fe2000001ff00 */
[----:B------:R-:W-:Y:S01]  /*0420*/  LOP3.LUT R24, R24, 0xffffffe0, RZ, 0xc0, !PT ;  /* 0xffffffe018187812 */ /* 0x000fe200078ec0ff */
[----:B------:R-:W-:Y:S01]  /*0430*/  CS2R R100, SRZ ;  /* 0x0000000000647805 */ /* 0x000fe2000001ff00 */
[----:B------:R-:W-:Y:S01]  /*0440*/  SHF.R.S32.HI R216, RZ, 0x1f, R13 ;  /* 0x0000001fffd87819 */ /* 0x000fe2000001140d */
[----:B------:R-:W-:Y:S01]  /*0450*/  CS2R R98, SRZ ;  /* 0x0000000000627805 */ /* 0x000fe2000001ff00 */
[----:B------:R-:W-:Y:S01]  /*0460*/  CS2R R96, SRZ ;  /* 0x0000000000607805 */ /* 0x000fe2000001ff00 */
[----:B------:R-:W-:Y:S01]  /*0470*/  IMAD.IADD R24, R9, 0x1, -R24 ;  /* 0x0000000109187824 */ /* 0x000fe200078e0a18 */
[----:B------:R-:W-:Y:S01]  /*0480*/  P2R R9, PR, RZ, 0x20 ;  /* 0x00000020ff097803 */ /* 0x000fe20000000000 */
[----:B------:R-:W-:Y:S01]  /*0490*/  CS2R R38, SRZ ;  /* 0x0000000000267805 */ /* 0x000fe2000001ff00 */
[----:B------:R-:W-:Y:S01]  /*04a0*/  LEA.HI R216, R216, R13, RZ, 0x5 ;  /* 0x0000000dd8d87211 */ /* 0x000fe200078f28ff */
[----:B------:R-:W-:Y:S01]  /*04b0*/  CS2R R36, SRZ ;  /* 0x0000000000247805 */ /* 0x000fe2000001ff00 */
[----:B--2---:R-:W-:Y:S01]  /*04c0*/  SHF.R.S32.HI R20, RZ, 0x1f, R201 ;  /* 0x0000001fff147819 */ /* 0x004fe200000114c9 */
[----:B------:R-:W-:Y:S01]  /*04d0*/  CS2R R34, SRZ ;  /* 0x0000000000227805 */ /* 0x000fe2000001ff00 */
[----:B------:R-:W-:Y:S01]  /*04e0*/  ISETP.NE.AND P0, PT, R24, RZ, PT ;  /* 0x000000ff1800720c */ /* 0x000fe20003f05270 */
[----:B------:R-:W-:Y:S01]  /*04f0*/  CS2R R32, SRZ ;  /* 0x0000000000207805 */ /* 0x000fe2000001ff00 */
[----:B------:R-:W-:Y:S01]  /*0500*/  LEA.HI R20, R20, R201, RZ, 0x5 ;  /* 0x000000c914147211 */ /* 0x000fe200078f28ff */
[----:B------:R-:W-:Y:S01]  /*0510*/  CS2R R106, SRZ ;  /* 0x00000000006a7805 */ /* 0x000fe2000001ff00 */
[----:B------:R-:W-:Y:S01]  /*0520*/  SEL R24, R24, 0x20, P0 ;  /* 0x0000002018187807 */ /* 0x000fe20000000000 */
[----:B------:R-:W-:Y:S01]  /*0530*/  CS2R R104, SRZ ;  /* 0x0000000000687805 */ /* 0x000fe2000001ff00 */
[----:B------:R-:W-:Y:S01]  /*0540*/  LOP3.LUT R0, R20, 0xffffffe0, RZ, 0xc0, !PT ;  /* 0xffffffe014007812 */ /* 0x000fe200078ec0ff */
[----:B------:R-:W-:Y:S01]  /*0550*/  CS2R R94, SRZ ;  /* 0x00000000005e7805 */ /* 0x000fe2000001ff00 */
[----:B------:R-:W-:Y:S01]  /*0560*/  SHF.R.S32.HI R20, RZ, 0x5, R20 ;  /* 0x00000005ff147819 */ /* 0x000fe20000011414 */
[----:B------:R-:W-:Y:S01]  /*0570*/  IMAD.IADD R6, R24, 0x1, R27 ;  /* 0x0000000118067824 */ /* 0x000fe200078e021b */
[----:B------:R-:W-:Y:S01]  /*0580*/  SHF.R.S32.HI R16, RZ, 0x1f, R24 ;  /* 0x0000001fff107819 */ /* 0x000fe20000011418 */
[----:B------:R-:W-:Y:S01]  /*0590*/  IMAD.IADD R0, R201, 0x1, -R0 ;  /* 0x00000001c9007824 */ /* 0x000fe200078e0a00 */
[----:B------:R-:W-:Y:S01]  /*05a0*/  SHF.R.U32.HI R8, RZ, 0x5, R201 ;  /* 0x00000005ff087819 */ /* 0x000fe200000116c9 */
[----:B------:R-:W-:Y:S01]  /*05b0*/  IMAD.SHL.U32 R20, R20, 0x8, RZ ;  /* 0x0000000814147824 */ /* 0x000fe200078e00ff */
[----:B------:R-:W-:Y:S01]  /*05c0*/  IMNMX R6, R6, R7, PT ;  /* 0x0000000706067217 */ /* 0x000fe20003800200 */
[----:B------:R-:W-:Y:S01]  /*05d0*/  IMAD.MOV.U32 R7, RZ, RZ, c[0x0][0x1a8] ;  /* 0x00006a00ff077624 */ /* 0x000fe200078e00ff */
[----:B------:R-:W-:Y:S01]  /*05e0*/  SHF.R.S32.HI R31, RZ, 0x1f, R0 ;  /* 0x0000001fff1f7819 */ /* 0x000fe20000011400 */
[----:B------:R-:W-:Y:S01]  /*05f0*/  IMAD.WIDE.U32 R18, R24, c[0x0][0x198], RZ ;  /* 0x0000660018127a25 */ /* 0x000fe200078e00ff */
[----:B------:R-:W2:Y:S01]  /*0600*/  SHFL.IDX PT, R8, R8, RZ, 0x1f ;  /* 0x00001fff08087589 */ /* 0x000ea200000e0000 */
[----:B------:R-:W-:Y:S01]  /*0610*/  CS2R R92, SRZ ;  /* 0x00000000005c7805 */ /* 0x000fe2000001ff00 */
[----:B------:R-:W-:Y:S01]  /*0620*/  LEA.HI R31, R31, R0, RZ, 0x3 ;  /* 0x000000001f1f7211 */ /* 0x000fe200078f18ff */
[----:B------:R-:W-:Y:S01]  /*0630*/  CS2R R42, SRZ ;  /* 0x00000000002a7805 */ /* 0x000fe2000001ff00 */
[----:B------:R-:W-:Y:S01]  /*0640*/  IADD3 R7, P0, R7, -c[0x0][0x1b0], RZ ;  /* 0x80006c0007077a10 */ /* 0x000fe20007f1e0ff */
[----:B------:R-:W-:Y:S01]  /*0650*/  CS2R R40, SRZ ;  /* 0x0000000000287805 */ /* 0x000fe2000001ff00 */
[C---:B------:R-:W-:Y:S01]  /*0660*/  LEA.HI.SX32 R20, R31.reuse, R20, 0x1d ;  /* 0x000000141f147211 */ /* 0x040fe200078feaff */
[----:B------:R-:W-:Y:S01]  /*0670*/  CS2R R110, SRZ ;  /* 0x00000000006e7805 */ /* 0x000fe2000001ff00 */
[----:B------:R-:W-:Y:S01]  /*0680*/  LOP3.LUT R31, R31, 0xfffffff8, RZ, 0xc0, !PT ;  /* 0xfffffff81f1f7812 */ /* 0x000fe200078ec0ff */
[----:B------:R-:W-:Y:S01]  /*0690*/  CS2R R108, SRZ ;  /* 0x00000000006c7805 */ /* 0x000fe2000001ff00 */
[----:B------:R-:W-:Y:S01]  /*06a0*/  CS2R R90, SRZ ;  /* 0x00000000005a7805 */ /* 0x000fe2000001ff00 */
[----:B------:R-:W-:Y:S01]  /*06b0*/  IMAD.IADD R27, R20, 0x1, R27 ;  /* 0x00000001141b7824 */ /* 0x000fe200078e021b */
[----:B------:R-:W-:Y:S01]  /*06c0*/  CS2R R88, SRZ ;  /* 0x0000000000587805 */ /* 0x000fe2000001ff00 */
[----:B------:R-:W-:Y:S01]  /*06d0*/  IMAD.IADD R31, R0, 0x1, -R31 ;  /* 0x00000001001f7824 */ /* 0x000fe200078e0a1f */
[----:B------:R-:W-:Y:S01]  /*06e0*/  CS2R R46, SRZ ;  /* 0x00000000002e7805 */ /* 0x000fe2000001ff00 */
[----:B------:R-:W-:Y:S01]  /*06f0*/  CS2R R44, SRZ ;  /* 0x00000000002c7805 */ /* 0x000fe2000001ff00 */
[----:B------:R-:W-:Y:S01]  /*0700*/  IADD3 R0, R27, 0x4, RZ ;  /* 0x000000041b007810 */ /* 0x000fe20007ffe0ff */
[----:B------:R-:W-:Y:S01]  /*0710*/  IMAD.SHL.U32 R12, R31, 0x8, RZ ;  /* 0x000000081f0c7824 */ /* 0x000fe200078e00ff */
[-C--:B------:R-:W-:Y:S01]  /*0720*/  ISETP.GE.AND P5, PT, R27, R6.reuse, PT ;  /* 0x000000061b00720c */ /* 0x080fe20003fa6270 */
[----:B------:R-:W-:Y:S01]  /*0730*/  CS2R R114, SRZ ;  /* 0x0000000000727805 */ /* 0x000fe2000001ff00 */
[----:B------:R-:W-:Y:S01]  /*0740*/  ISETP.GE.AND P6, PT, R0, R6, PT ;  /* 0x000000060000720c */ /* 0x000fe20003fc6270 */
[----:B------:R-:W-:Y:S01]  /*0750*/  IMAD.MOV.U32 R6, RZ, RZ, c[0x0][0x1ac] ;  /* 0x00006b00ff067624 */ /* 0x000fe200078e00ff */
[----:B------:R-:W-:Y:S01]  /*0760*/  LOP3.LUT R0, R13, 0xffffffe0, RZ, 0xc0, !PT ;  /* 0xffffffe00d007812 */ /* 0x000fe200078ec0ff */
[--C-:B------:R-:W-:Y:S01]  /*0770*/  IMAD R14, R15, 0x80, R12.reuse ;  /* 0x000000800f0e7824 */ /* 0x100fe200078e020c */
[----:B------:R-:W-:Y:S01]  /*0780*/  SHF.R.S32.HI R22, RZ, 0x1f, R31 ;  /* 0x0000001fff167819 */ /* 0x000fe2000001141f */
[----:B------:R-:W-:Y:S01]  /*0790*/  IMAD R12, R11, 0x80, R12 ;  /* 0x000000800b0c7824 */ /* 0x000fe200078e020c */
[----:B------:R-:W-:Y:S01]  /*07a0*/  IADD3.X R6, R6, ~c[0x0][0x1b4], RZ, P0, !PT ;  /* 0x80006d0006067a10 */ /* 0x000fe200007fe4ff */
[----:B------:R-:W-:Y:S01]  /*07b0*/  IMAD R15, R16, c[0x0][0x198], RZ ;  /* 0x00006600100f7a24 */ /* 0x000fe200078e02ff */
[C---:B------:R-:W-:Y:S01]  /*07c0*/  IADD3 R11, R14.reuse, 0x40, RZ ;  /* 0x000000400e0b7810 */ /* 0x040fe20007ffe0ff */
[----:B--2---:R-:W2:Y:S01]  /*07d0*/  R2UR UR4, R8 ;  /* 0x00000000080473c2 */ /* 0x004ea200000e0000 */
[----:B------:R-:W-:Y:S01]  /*07e0*/  ISETP.LT.AND P0, PT, R14, c[0x0][0x160], !P5 ;  /* 0x000058000e007a0c */ /* 0x000fe20006f01270 */
[----:B------:R-:W-:Y:S01]  /*07f0*/  IMAD R15, R24, c[0x0][0x19c], R15 ;  /* 0x00006700180f7a24 */ /* 0x000fe200078e020f */
[----:B------:R-:W-:Y:S01]  /*0800*/  ISETP.LT.AND P2, PT, R14, c[0x0][0x160], !P6 ;  /* 0x000058000e007a0c */ /* 0x000fe20007741270 */
[----:B------:R-:W-:Y:S01]  /*0810*/  CS2R R112, SRZ ;  /* 0x0000000000707805 */ /* 0x000fe2000001ff00 */
[----:B------:R-:W-:Y:S01]  /*0820*/  ISETP.LT.AND P1, PT, R11, c[0x0][0x160], !P5 ;  /* 0x000058000b007a0c */ /* 0x000fe20006f21270 */
[----:B------:R-:W-:Y:S01]  /*0830*/  IMAD.IADD R15, R19, 0x1, R15 ;  /* 0x00000001130f7824 */ /* 0x000fe200078e020f */
[----:B------:R-:W-:Y:S01]  /*0840*/  ISETP.LT.AND P3, PT, R11, c[0x0][0x160], !P6 ;  /* 0x000058000b007a0c */ /* 0x000fe20007761270 */
[----:B------:R-:W-:Y:S01]  /*0850*/  CS2R R86, SRZ ;  /* 0x0000000000567805 */ /* 0x000fe2000001ff00 */
[----:B------:R-:W-:Y:S01]  /*0860*/  SEL R23, RZ, 0x1, !P0 ;  /* 0x00000001ff177807 */ /* 0x000fe20004000000 */
[----:B------:R-:W-:Y:S01]  /*0870*/  CS2R R84, SRZ ;  /* 0x0000000000547805 */ /* 0x000fe2000001ff00 */
[C---:B------:R-:W-:Y:S01]  /*0880*/  IADD3 R10, R12.reuse, 0x40, RZ ;  /* 0x000000400c0a7810 */ /* 0x040fe20007ffe0ff */
[----:B------:R-:W-:Y:S01]  /*0890*/  CS2R R50, SRZ ;  /* 0x0000000000327805 */ /* 0x000fe2000001ff00 */
[----:B------:R-:W-:Y:S01]  /*08a0*/  P2R R23, PR, R23, 0xf ;  /* 0x0000000f17177803 */ /* 0x000fe20000000000 */
[----:B------:R-:W-:Y:S01]  /*08b0*/  CS2R R48, SRZ ;  /* 0x0000000000307805 */ /* 0x000fe2000001ff00 */
[----:B------:R-:W-:Y:S01]  /*08c0*/  ISETP.LT.AND P0, PT, R12, c[0x0][0x164], !P5 ;  /* 0x000059000c007a0c */ /* 0x000fe20006f01270 */
[----:B------:R-:W-:Y:S01]  /*08d0*/  CS2R R118, SRZ ;  /* 0x0000000000767805 */ /* 0x000fe2000001ff00 */
[----:B------:R-:W-:Y:S01]  /*08e0*/  ISETP.LT.AND P1, PT, R10, c[0x0][0x164], !P5 ;  /* 0x000059000a007a0c */ /* 0x000fe20006f21270 */
[----:B------:R-:W-:Y:S01]  /*08f0*/  CS2R R116, SRZ ;  /* 0x0000000000747805 */ /* 0x000fe2000001ff00 */
[----:B------:R-:W-:Y:S01]  /*0900*/  ISETP.NE.AND P5, PT, R9, RZ, PT ;  /* 0x000000ff0900720c */ /* 0x000fe20003fa5270 */
[----:B------:R-:W-:Y:S01]  /*0910*/  CS2R R82, SRZ ;  /* 0x0000000000527805 */ /* 0x000fe2000001ff00 */
[----:B------:R-:W-:Y:S01]  /*0920*/  ISETP.LT.AND P2, PT, R12, c[0x0][0x164], !P6 ;  /* 0x000059000c007a0c */ /* 0x000fe20007741270 */
[----:B------:R-:W-:Y:S01]  /*0930*/  CS2R R80, SRZ ;  /* 0x0000000000507805 */ /* 0x000fe2000001ff00 */
[----:B------:R-:W-:Y:S01]  /*0940*/  ISETP.LT.AND P3, PT, R10, c[0x0][0x164], !P6 ;  /* 0x000059000a007a0c */ /* 0x000fe20007761270 */
[----:B--2---:R-:W-:Y:S01]  /*0950*/  USHF.R.S32.HI UR16, URZ, 0x1f, UR4 ;  /* 0x0000001f3f107899 */ /* 0x004fe20008011404 */
[----:B------:R-:W-:Y:S01]  /*0960*/  SEL R9, RZ, 0x1, !P0 ;  /* 0x00000001ff097807 */ /* 0x000fe20004000000 */
[----:B------:R-:W-:Y:S01]  /*0970*/  CS2R R54, SRZ ;  /* 0x0000000000367805 */ /* 0x000fe2000001ff00 */
[C---:B------:R-:W-:Y:S01]  /*0980*/  ISETP.NE.AND P4, PT, R0.reuse, 0x20, PT ;  /* 0x000000200000780c */ /* 0x040fe20003f85270 */
[----:B------:R-:W-:Y:S01]  /*0990*/  ULEA.HI UR16, UR16, UR4, URZ, 0x2 ;  /* 0x0000000410107291 */ /* 0x000fe2000f8f103f */
[----:B------:R-:W-:Y:S01]  /*09a0*/  P2R R9, PR, R9, 0xf ;  /* 0x0000000f09097803 */ /* 0x000fe20000000000 */
[----:B------:R-:W-:Y:S01]  /*09b0*/  CS2R R52, SRZ ;  /* 0x0000000000347805 */ /* 0x000fe2000001ff00 */
[----:B------:R-:W-:Y:S01]  /*09c0*/  ISETP.GE.AND P0, PT, R13, 0x20, PT ;  /* 0x000000200d00780c */ /* 0x000fe20003f06270 */
[----:B------:R-:W-:Y:S01]  /*09d0*/  ULOP3.LUT UR17, UR16, 0xfffffffc, URZ, 0xc0, !UPT ;  /* 0xfffffffc10117892 */ /* 0x000fe2000f8ec03f */
[----:B------:R-:W-:Y:S01]  /*09e0*/  SHF.R.S32.HI R13, RZ, 0x1f, R20 ;  /* 0x0000001fff0d7819 */ /* 0x000fe20000011414 */
[----:B------:R-:W-:Y:S01]  /*09f0*/  USHF.R.S32.HI UR16, URZ, 0x2, UR16 ;  /* 0x000000023f107899 */ /* 0x000fe20008011410 */
[----:B------:R-:W-:Y:S01]  /*0a00*/  IADD3 R7, P1, R7, c[0x0][0x1a0], RZ ;  /* 0x0000680007077a10 */ /* 0x000fe20007f3e0ff */
[----:B------:R-:W-:Y:S01]  /*0a10*/  UIADD3 UR17, UR4, -UR17, URZ ;  /* 0x8000001104117290 */ /* 0x000fe2000fffe03f */
[----:B------:R-:W-:Y:S01]  /*0a20*/  LEA.HI R13, R13, R20, RZ, 0x3 ;  /* 0x000000140d0d7211 */ /* 0x000fe200078f18ff */
[----:B------:R-:W-:Y:S01]  /*0a30*/  USHF.L.U32 UR4, UR16, 0xc, URZ ;  /* 0x0000000c10047899 */ /* 0x000fe2000800063f */
[----:B------:R-:W-:Y:S01]  /*0a40*/  ISETP.NE.AND P6, PT, R0, 0x40, PT ;  /* 0x000000400000780c */ /* 0x000fe20003fc5270 */
[----:B------:R-:W-:Y:S01]  /*0a50*/  ULEA.HI UR15, UR17, UR17, URZ, 0x1 ;  /* 0x00000011110f7291 */ /* 0x000fe2000f8f083f */
[----:B------:R-:W-:Y:S01]  /*0a60*/  IADD3.X R6, R6, c[0x0][0x1a4], RZ, P1, !PT ;  /* 0x0000690006067a10 */ /* 0x000fe20000ffe4ff */
[----:B------:R-:W-:Y:S01]  /*0a70*/  CS2R R122, SRZ ;  /* 0x00000000007a7805 */ /* 0x000fe2000001ff00 */
[C---:B------:R-:W-:Y:S01]  /*0a80*/  LEA R7, P1, R18.reuse, R7, 0x1 ;  /* 0x0000000712077211 */ /* 0x040fe200078208ff */
[----:B------:R-:W-:Y:S01]  /*0a90*/  ULOP3.LUT UR14, UR15, 0xfffffffe, URZ, 0xc0, !UPT ;  /* 0xfffffffe0f0e7892 */ /* 0x000fe2000f8ec03f */
[----:B------:R-:W-:Y:S01]  /*0aa0*/  SHF.R.S32.HI R0, RZ, 0x1f, R27 ;  /* 0x0000001fff007819 */ /* 0x000fe2000001141b */
[----:B------:R-:W-:Y:S01]  /*0ab0*/  USHF.R.S32.HI UR15, URZ, 0x1, UR15 ;  /* 0x000000013f0f7899 */ /* 0x000fe2000801140f */
[----:B------:R-:W-:Y:S01]  /*0ac0*/  LOP3.LUT R21, R13, 0xfffffff8, RZ, 0xc0, !PT ;  /* 0xfffffff80d157812 */ /* 0x000fe200078ec0ff */
[----:B------:R-:W-:Y:S01]  /*0ad0*/  UIADD3 UR14, UR17, -UR14, URZ ;  /* 0x8000000e110e7290 */ /* 0x000fe2000fffe03f */
[----:B------:R-:W-:Y:S01]  /*0ae0*/  LEA.HI.X R6, R18, R6, R15, 0x1, P1 ;  /* 0x0000000612067211 */ /* 0x000fe200008f0c0f */
[C---:B------:R-:W-:Y:S01]  /*0af0*/  IMAD R18, R0.reuse, c[0x0][0x198], RZ ;  /* 0x0000660000127a24 */ /* 0x040fe200078e02ff */
[----:B------:R-:W-:Y:S01]  /*0b00*/  SHF.R.S32.HI R15, RZ, 0x1f, R14 ;  /* 0x0000001fff0f7819 */ /* 0x000fe2000001140e */
[----:B------:R-:W-:Y:S01]  /*0b10*/  IMAD R0, R0, c[0x0][0x1b8], RZ ;  /* 0x00006e0000007a24 */ /* 0x000fe200078e02ff */
[----:B------:R-:W-:Y:S01]  /*0b20*/  SHF.R.S32.HI R13, RZ, 0x1f, R12 ;  /* 0x0000001fff0d7819 */ /* 0x000fe2000001140c */
[----:B------:R-:W-:Y:S01]  /*0b30*/  IMAD.IADD R21, R20, 0x1, -R21 ;  /* 0x0000000114157824 */ /* 0x000fe200078e0a15 */
[----:B------:R-:W-:Y:S01]  /*0b40*/  LEA.HI R17, R22, R31, RZ, 0x2 ;  /* 0x0000001f16117211 */ /* 0x000fe200078f10ff */
[----:B------:R-:W-:Y:S01]  /*0b50*/  IMAD R19, R27, c[0x0][0x1bc], R0 ;  /* 0x00006f001b137a24 */ /* 0x000fe200078e0200 */
[----:B------:R-:W-:Y:S01]  /*0b60*/  SEL R9, R9, RZ, P5 ;  /* 0x000000ff09097207 */ /* 0x000fe20002800000 */
[C---:B------:R-:W-:Y:S01]  /*0b70*/  IMAD R25, R27.reuse, c[0x0][0x19c], R18 ;  /* 0x000067001b197a24 */ /* 0x040fe200078e0212 */
[----:B------:R-:W-:Y:S01]  /*0b80*/  SHF.R.S32.HI R0, RZ, 0x1f, R21 ;  /* 0x0000001fff007819 */ /* 0x000fe20000011415 */
[----:B------:R-:W-:Y:S01]  /*0b90*/  IMAD.WIDE.U32 R28, R27, c[0x0][0x198], R14 ;  /* 0x000066001b1c7a25 */ /* 0x000fe200078e000e */
[----:B------:R-:W-:Y:S01]  /*0ba0*/  LOP3.LUT R8, R17, 0xfffffffc, RZ, 0xc0, !PT ;  /* 0xfffffffc11087812 */ /* 0x000fe200078ec0ff */
[----:B------:R-:W-:Y:S01]  /*0bb0*/  ULEA UR5, UR14, UR4, 0x6 ;  /* 0x000000040e057291 */ /* 0x000fe2000f8e303f */
[----:B------:R-:W-:Y:S01]  /*0bc0*/  LEA.HI R0, R0, R21, RZ, 0x2 ;  /* 0x0000001500007211 */ /* 0x000fe200078f10ff */
[----:B------:R-:W-:Y:S01]  /*0bd0*/  IMAD.WIDE.U32 R26, R27, c[0x0][0x1b8], R12 ;  /* 0x00006e001b1a7a25 */ /* 0x000fe200078e000c */
[----:B-----5:R-:W-:Y:S01]  /*0be0*/  LEA R18, P2, R28, R2, 0x1 ;  /* 0x000000021c127211 */ /* 0x020fe200078408ff */
[----:B------:R-:W-:Y:S01]  /*0bf0*/  ULEA UR4, UR15, UR4, 0x6 ;  /* 0x000000040f047291 */ /* 0x000fe2000f8e303f */
[----:B------:R-:W-:Y:S01]  /*0c00*/  SHF.R.S32.HI R13, RZ, 0x2, R0 ;  /* 0x00000002ff0d7819 */ /* 0x000fe20000011400 */
[----:B------:R-:W-:Y:S01]  /*0c10*/  IMAD.IADD R22, R29, 0x1, R25 ;  /* 0x000000011d167824 */ /* 0x000fe200078e0219 */
[----:B------:R-:W-:Y:S01]  /*0c20*/  LEA R4, P1, R26, R4, 0x1 ;  /* 0x000000041a047211 */ /* 0x000fe200078208ff */
[----:B------:R-:W-:Y:S01]  /*0c30*/  IMAD.IADD R2, R27, 0x1, R19 ;  /* 0x000000011b027824 */ /* 0x000fe200078e0213 */
[----:B------:R-:W-:Y:S01]  /*0c40*/  SHF.R.S32.HI R17, RZ, 0x2, R17 ;  /* 0x00000002ff117819 */ /* 0x000fe20000011411 */
[----:B------:R-:W-:Y:S01]  /*0c50*/  IMAD.IADD R8, R31, 0x1, -R8 ;  /* 0x000000011f087824 */ /* 0x000fe200078e0a08 */
[----:B------:R-:W-:Y:S01]  /*0c60*/  LEA.HI.X R19, R28, R3, R22, 0x1, P2 ;  /* 0x000000031c137211 */ /* 0x000fe200010f0c16 */
[----:B------:R-:W-:Y:S01]  /*0c70*/  IMAD R25, R16, c[0x0][0x1b8], RZ ;  /* 0x00006e0010197a24 */ /* 0x000fe200078e02ff */
[----:B------:R-:W-:Y:S01]  /*0c80*/  LEA.HI R22, R0, R13, RZ, 0x1 ;  /* 0x0000000d00167211 */ /* 0x000fe200078f08ff */
[----:B------:R-:W-:Y:S01]  /*0c90*/  USHF.L.U32 UR5, UR5, 0x1, URZ ;  /* 0x0000000105057899 */ /* 0x000fe2000800063f */
[----:B------:R-:W-:Y:S01]  /*0ca0*/  SEL R3, R23, RZ, P5 ;  /* 0x000000ff17037207 */ /* 0x000fe20002800000 */
[----:B------:R-:W-:Y:S01]  /*0cb0*/  IMAD R16, R24, c[0x0][0x1bc], R25 ;  /* 0x00006f0018107a24 */ /* 0x000fe200078e0219 */
[----:B------:R-:W-:Y:S01]  /*0cc0*/  LEA.HI.X R5, R26, R5, R2, 0x1, P1 ;  /* 0x000000051a057211 */ /* 0x000fe200008f0c02 */
[----:B------:R-:W-:Y:S01]  /*0cd0*/  IMAD.WIDE.U32 R24, R24, c[0x0][0x1b8], RZ ;  /* 0x00006e0018187a25 */ /* 0x000fe200078e00ff */
[----:B------:R-:W-:Y:S01]  /*0ce0*/  LOP3.LUT R26, R0, 0x1ffffffc, RZ, 0xc0, !PT ;  /* 0x1ffffffc001a7812 */ /* 0x000fe200078ec0ff */
[----:B------:R-:W-:Y:S01]  /*0cf0*/  USHF.L.U32 UR4, UR4, 0x1, URZ ;  /* 0x0000000104047899 */ /* 0x000fe2000800063f */
[----:B------:R-:W-:Y:S01]  /*0d00*/  LOP3.LUT R22, R22, 0x7fffffe, RZ, 0xc0, !PT ;  /* 0x07fffffe16167812 */ /* 0x000fe200078ec0ff */
[----:B------:R-:W-:Y:S01]  /*0d10*/  IMAD.SHL.U32 R2, R3, 0x10, RZ ;  /* 0x0000001003027824 */ /* 0x000fe200078e00ff */
[----:B------:R-:W-:Y:S01]  /*0d20*/  CS2R R30, SRZ ;  /* 0x00000000001e7805 */ /* 0x000fe2000001ff00 */
[----:B------:R-:W-:Y:S01]  /*0d30*/  IMAD.IADD R15, R21, 0x1, -R26 ;  /* 0x00000001150f7824 */ /* 0x000fe200078e0a1a */
[----:B------:R-:W-:Y:S01]  /*0d40*/  SHF.R.U32.HI R26, RZ, 0x3, R201 ;  /* 0x00000003ff1a7819 */ /* 0x000fe200000116c9 */
[----:B------:R-:W-:Y:S01]  /*0d50*/  IMAD.IADD R22, R13, 0x1, -R22 ;  /* 0x000000010d167824 */ /* 0x000fe200078e0a16 */
[----:B------:R-:W-:Y:S01]  /*0d60*/  LOP3.LUT P3, RZ, R2, 0x10, RZ, 0xc0, !PT ;  /* 0x0000001002ff7812 */ /* 0x000fe2000786c0ff */
[----:B------:R-:W-:Y:S01]  /*0d70*/  IMAD.SHL.U32 R0, R3, 0x8, RZ ;  /* 0x0000000803007824 */ /* 0x000fe200078e00ff */
[----:B------:R-:W-:Y:S01]  /*0d80*/  LOP3.LUT R2, R8, R15, RZ, 0x3c, !PT ;  /* 0x0000000f08027212 */ /* 0x000fe200078e3cff */
[----:B------:R-:W-:Y:S01]  /*0d90*/  IMAD.MOV.U32 R21, RZ, RZ, c[0x0][0x1c8] ;  /* 0x00007200ff157624 */ /* 0x000fe200078e00ff */
[----:B------:R-:W-:Y:S01]  /*0da0*/  LOP3.LUT R15, R22, R17, RZ, 0x3c, !PT ;  /* 0x00000011160f7212 */ /* 0x000fe200078e3cff */
[----:B------:R-:W-:Y:S01]  /*0db0*/  IMAD.MOV.U32 R13, RZ, RZ, c[0x0][0x1cc] ;  /* 0x00007300ff0d7624 */ /* 0x000fe200078e00ff */
[----:B------:R-:W-:Y:S01]  /*0dc0*/  LOP3.LUT R26, R26, 0x1, RZ, 0xc0, !PT ;  /* 0x000000011a1a7812 */ /* 0x000fe200078ec0ff */
[----:B------:R-:W-:Y:S01]  /*0dd0*/  IMAD.IADD R16, R25, 0x1, R16 ;  /* 0x0000000119107824 */ /* 0x000fe200078e0210 */
[----:B------:R-:W-:Y:S01]  /*0de0*/  LOP3.LUT P2, RZ, R0, 0x10, RZ, 0xc0, !PT ;  /* 0x0000001000ff7812 */ /* 0x000fe2000784c0ff */
[----:B------:R-:W-:Y:S01]  /*0df0*/  IMAD R15, R15, 0x4, R2 ;  /* 0x000000040f0f7824 */ /* 0x000fe200078e0202 */
[----:B------:R-:W-:Y:S01]  /*0e00*/  LOP3.LUT R0, R201, 0x1f, RZ, 0xc0, !PT ;  /* 0x0000001fc9007812 */ /* 0x000fe200078ec0ff */
[----:B------:R-:W-:Y:S01]  /*0e10*/  CS2R R28, SRZ ;  /* 0x00000000001c7805 */ /* 0x000fe2000001ff00 */
[----:B------:R-:W-:Y:S01]  /*0e20*/  IADD3 R21, P1, R21, -c[0x0][0x1d0], RZ ;  /* 0x8000740015157a10 */ /* 0x000fe20007f3e0ff */
[C---:B------:R-:W-:Y:S01]  /*0e30*/  IMAD R212, R20.reuse, 0x10, R15 ;  /* 0x0000001014d47824 */ /* 0x040fe200078e020f */
[----:B------:R-:W-:Y:S01]  /*0e40*/  IADD3 R15, R20, 0x4, RZ ;  /* 0x00000004140f7810 */ /* 0x000fe20007ffe0ff */
[----:B------:R-:W-:Y:S01]  /*0e50*/  CS2R R120, SRZ ;  /* 0x0000000000787805 */ /* 0x000fe2000001ff00 */
[----:B------:R-:W-:Y:S01]  /*0e60*/  LOP3.LUT R2, R26, 0x2, RZ, 0xfc, !PT ;  /* 0x000000021a027812 */ /* 0x000fe200078efcff */
[----:B------:R-:W-:Y:S01]  /*0e70*/  IMAD.SHL.U32 R212, R212, 0x8, RZ ;  /* 0x00000008d4d47824 */ /* 0x000fe200078e00ff */
[----:B------:R-:W-:Y:S01]  /*0e80*/  SHF.R.S32.HI R20, RZ, 0x1f, R15 ;  /* 0x0000001fff147819 */ /* 0x000fe2000001140f */
[----:B------:R-:W-:Y:S01]  /*0e90*/  CS2R R78, SRZ ;  /* 0x00000000004e7805 */ /* 0x000fe2000001ff00 */
[----:B------:R-:W-:Y:S01]  /*0ea0*/  SHF.R.U32.HI R0, RZ, 0x4, R0 ;  /* 0x00000004ff007819 */ /* 0x000fe20000011600 */
[----:B------:R-:W-:Y:S01]  /*0eb0*/  IMAD.SHL.U32 R212, R212, 0x2, RZ ;  /* 0x00000002d4d47824 */ /* 0x000fe200078e00ff */
[----:B------:R-:W-:Y:S01]  /*0ec0*/  LEA.HI R20, R20, R15, RZ, 0x3 ;  /* 0x0000000f14147211 */ /* 0x000fe200078f18ff */
[----:B------:R-:W-:Y:S01]  /*0ed0*/  CS2R R76, SRZ ;  /* 0x00000000004c7805 */ /* 0x000fe2000001ff00 */
[----:B------:R-:W-:Y:S01]  /*0ee0*/  IADD3.X R13, R13, ~c[0x0][0x1d4], RZ, P1, !PT ;  /* 0x800075000d0d7a10 */ /* 0x000fe20000ffe4ff */
[----:B------:R-:W-:Y:S01]  /*0ef0*/  IMAD.SHL.U32 R22, R0, 0x8, RZ ;  /* 0x0000000800167824 */ /* 0x000fe200078e00ff */
[----:B------:R-:W-:Y:S01]  /*0f00*/  LOP3.LUT R20, R20, 0xfffffff8, RZ, 0xc0, !PT ;  /* 0xfffffff814147812 */ /* 0x000fe200078ec0ff */
[----:B------:R-:W-:Y:S01]  /*0f10*/  @!PT LDS RZ, [RZ] ;  /* 0x00000000fffff984 */ /* 0x000fe20000000800 */
[----:B------:R-:W-:Y:S01]  /*0f20*/  @!PT LDS RZ, [RZ] ;  /* 0x00000000fffff984 */ /* 0x000fe20000000800 */
[----:B------:R2:W-:Y:S01]  /*0f30*/  LDGSTS.E.BYPASS.LTC128B.128 [R212], [R18.64], P3 ;  /* 0x0000000012d47fae */ /* 0x0005e20009901d52 */
[----:B------:R-:W-:Y:S01]  /*0f40*/  IADD3 R21, P1, R21, c[0x0][0x1c0], RZ ;  /* 0x0000700015157a10 */ /* 0x000fe20007f3e0ff */
[----:B------:R-:W-:Y:S01]  /*0f50*/  CS2R R58, SRZ ;  /* 0x00000000003a7805 */ /* 0x000fe2000001ff00 */
[--C-:B------:R-:W-:Y:S01]  /*0f60*/  LOP3.LUT R2, R2, 0x3, R201.reuse, 0x78, !PT ;  /* 0x0000000302027812 */ /* 0x100fe200078e78c9 */
[----:B------:R-:W-:Y:S01]  /*0f70*/  IMAD.IADD R20, R15, 0x1, -R20 ;  /* 0x000000010f147824 */ /* 0x000fe200078e0a14 */
[----:B------:R-:W-:Y:S01]  /*0f80*/  IADD3.X R13, R13, c[0x0][0x1c4], RZ, P1, !PT ;  /* 0x000071000d0d7a10 */ /* 0x000fe20000ffe4ff */
[----:B------:R2:W-:Y:S01]  /*0f90*/  LDGSTS.E.BYPASS.LTC128B.128 [R212+0x80], [R18.64+0x80], P2 ;  /* 0x0008008012d47fae */ /* 0x0005e20009101d52 */
[C-C-:B------:R-:W-:Y:S01]  /*0fa0*/  LOP3.LUT R199, R2.reuse, 0x4, R201.reuse, 0xf8, !PT ;  /* 0x0000000402c77812 */ /* 0x140fe200078ef8c9 */
[----:B------:R-:W-:Y:S01]  /*0fb0*/  CS2R R56, SRZ ;  /* 0x0000000000387805 */ /* 0x000fe2000001ff00 */
[--C-:B------:R-:W-:Y:S01]  /*0fc0*/  LOP3.LUT R197, R2, 0x4, R201.reuse, 0xf4, !PT ;  /* 0x0000000402c57812 */ /* 0x100fe200078ef4c9 */
[----:B------:R-:W-:Y:S01]  /*0fd0*/  CS2R R126, SRZ ;  /* 0x00000000007e7805 */ /* 0x000fe2000001ff00 */
[----:B------:R-:W-:Y:S01]  /*0fe0*/  LEA R2, P1, R24, R21, 0x1 ;  /* 0x0000001518027211 */ /* 0x000fe200078208ff */
[----:B------:R-:W-:Y:S01]  /*0ff0*/  CS2R R124, SRZ ;  /* 0x00000000007c7805 */ /* 0x000fe2000001ff00 */
[----:B------:R-:W-:Y:S01]  /*1000*/  SHF.R.S32.HI R21, RZ, 0x1f, R20 ;  /* 0x0000001fff157819 */ /* 0x000fe20000011414 */
[----:B------:R-:W-:Y:S01]  /*1010*/  CS2R R74, SRZ ;  /* 0x00000000004a7805 */ /* 0x000fe2000001ff00 */
[--C-:B------:R-:W-:Y:S01]  /*1020*/  LOP3.LUT R22, R22, 0xfffffff8, R201.reuse, 0xe2, !PT ;  /* 0xfffffff816167812 */ /* 0x100fe200078ee2c9 */
[----:B------:R-:W-:Y:S01]  /*1030*/  CS2R R72, SRZ ;  /* 0x0000000000487805 */ /* 0x000fe2000001ff00 */
[----:B------:R-:W-:Y:S01]  /*1040*/  LEA.HI.X R13, R24, R13, R16, 0x1, P1 ;  /* 0x0000000d180d7211 */ /* 0x000fe200008f0c10 */
[----:B------:R-:W-:Y:S01]  /*1050*/  CS2R R62, SRZ ;  /* 0x00000000003e7805 */ /* 0x000fe2000001ff00 */
[--C-:B------:R-:W-:Y:S01]  /*1060*/  LOP3.LUT R26, R26, 0x3, R201.reuse, 0x78, !PT ;  /* 0x000000031a1a7812 */ /* 0x100fe200078e78c9 */
[----:B------:R-:W-:Y:S01]  /*1070*/  IMAD.SHL.U32 R22, R22, 0x10, RZ ;  /* 0x0000001016167824 */ /* 0x000fe200078e00ff */
[----:B------:R-:W-:Y:S01]  /*1080*/  ISETP.GE.AND P1, PT, R14, c[0x0][0x160], PT ;  /* 0x000058000e007a0c */ /* 0x000fe20003f26270 */
[----:B------:R-:W-:Y:S01]  /*1090*/  CS2R R60, SRZ ;  /* 0x00000000003c7805 */ /* 0x000fe2000001ff00 */
[----:B------:R-:W-:Y:S01]  /*10a0*/  LEA.HI R14, R21, R20, RZ, 0x2 ;  /* 0x00000014150e7211 */ /* 0x000fe200078f10ff */
[----:B------:R-:W-:Y:S01]  /*10b0*/  CS2R R130, SRZ ;  /* 0x0000000000827805 */ /* 0x000fe2000001ff00 */
[----:B------:R-:W-:Y:S01]  /*10c0*/  LOP3.LUT R23, R26, 0x4, R201, 0xf4, !PT ;  /* 0x000000041a177812 */ /* 0x000fe200078ef4c9 */
[----:B------:R-:W-:Y:S01]  /*10d0*/  CS2R R128, SRZ ;  /* 0x0000000000807805 */ /* 0x000fe2000001ff00 */
[----:B------:R-:W-:Y:S01]  /*10e0*/  SHF.R.S32.HI R21, RZ, 0x2, R14 ;  /* 0x00000002ff157819 */ /* 0x000fe2000001140e */
[----:B------:R-:W-:Y:S01]  /*10f0*/  CS2R R70, SRZ ;  /* 0x0000000000467805 */ /* 0x000fe2000001ff00 */
[----:B------:R-:W-:Y:S01]  /*1100*/  LOP3.LUT R198, R22, R23, RZ, 0xfc, !PT ;  /* 0x0000001716c67212 */ /* 0x000fe200078efcff */
[----:B------:R-:W-:Y:S01]  /*1110*/  CS2R R68, SRZ ;  /* 0x0000000000447805 */ /* 0x000fe2000001ff00 */
[C---:B------:R-:W-:Y:S01]  /*1120*/  LEA.HI R23, R14.reuse, R21, RZ, 0x1 ;  /* 0x000000150e177211 */ /* 0x040fe200078f08ff */
[----:B------:R-:W-:Y:S01]  /*1130*/  CS2R R66, SRZ ;  /* 0x0000000000427805 */ /* 0x000fe2000001ff00 */
[----:B------:R-:W-:Y:S01]  /*1140*/  LOP3.LUT R25, R14, 0x1ffffffc, RZ, 0xc0, !PT ;  /* 0x1ffffffc0e197812 */ /* 0x000fe200078ec0ff */
[----:B------:R-:W-:Y:S01]  /*1150*/  IMAD.SHL.U32 R198, R198, 0x10, RZ ;  /* 0x00000010c6c67824 */ /* 0x000fe200078e00ff */
[----:B------:R-:W-:Y:S01]  /*1160*/  LOP3.LUT R24, R23, 0x7fffffe, RZ, 0xc0, !PT ;  /* 0x07fffffe17187812 */ /* 0x000fe200078ec0ff */
[----:B------:R-:W-:Y:S01]  /*1170*/  CS2R R64, SRZ ;  /* 0x0000000000407805 */ /* 0x000fe2000001ff00 */
[----:B------:R-:W-:Y:S01]  /*1180*/  ISETP.GE.AND P2, PT, R12, c[0x0][0x164], PT ;  /* 0x000059000c007a0c */ /* 0x000fe20003f46270 */
[----:B------:R-:W-:Y:S01]  /*1190*/  IMAD.IADD R25, R20, 0x1, -R25 ;  /* 0x0000000114197824 */ /* 0x000fe200078e0a19 */
[----:B------:R-:W-:Y:S01]  /*11a0*/  SEL R16, RZ, 0x1, P1 ;  /* 0x00000001ff107807 */ /* 0x000fe20000800000 */
[----:B------:R-:W-:Y:S01]  /*11b0*/  IMAD.IADD R24, R21, 0x1, -R24 ;  /* 0x0000000115187824 */ /* 0x000fe200078e0a18 */
[----:B------:R-:W-:-:S02]  /*11c0*/  SEL R12, RZ, 0x4, P1 ;  /* 0x00000004ff0c7807 */ /* 0x000fc40000800000 */
[----:B------:R-:W-:Y:S02]  /*11d0*/  ISETP.GE.AND P1, PT, R11, c[0x0][0x160], PT ;  /* 0x000058000b007a0c */ /* 0x000fe40003f26270 */
[----:B------:R-:W-:Y:S02]  /*11e0*/  LOP3.LUT R27, R26, 0x4, R201, 0xf8, !PT ;  /* 0x000000041a1b7812 */ /* 0x000fe400078ef8c9 */
[----:B------:R-:W-:Y:S02]  /*11f0*/  SEL R14, RZ, 0xffffffff, P1 ;  /* 0xffffffffff0e7807 */ /* 0x000fe40000800000 */
[----:B------:R-:W-:Y:S02]  /*1200*/  SEL R21, RZ, 0x8, P1 ;  /* 0x00000008ff157807 */ /* 0x000fe40000800000 */
[----:B------:R-:W-:Y:S01]  /*1210*/  IADD3 R26, P1, R7, R18, RZ ;  /* 0x00000012071a7210 */ /* 0x000fe20007f3e0ff */
[----:B------:R-:W-:Y:S01]  /*1220*/  IMAD.SHL.U32 R23, R14, 0x2, RZ ;  /* 0x000000020e177824 */ /* 0x000fe200078e00ff */
[----:B------:R-:W-:-:S02]  /*1230*/  LOP3.LUT R25, R8, R25, RZ, 0x3c, !PT ;  /* 0x0000001908197212 */ /* 0x000fc400078e3cff */
[----:B------:R-:W-:Y:S02]  /*1240*/  LOP3.LUT R24, R24, R17, RZ, 0x3c, !PT ;  /* 0x0000001118187212 */ /* 0x000fe400078e3cff */
[----:B------:R-:W-:Y:S01]  /*1250*/  LOP3.LUT R200, R22, R27, RZ, 0xfc, !PT ;  /* 0x0000001b16c87212 */ /* 0x000fe200078efcff */
[----:B------:R-:W-:Y:S01]  /*1260*/  IMAD.X R27, R6, 0x1, R19, P1 ;  /* 0x00000001061b7824 */ /* 0x000fe200008e0613 */
[----:B--2---:R-:W-:Y:S01]  /*1270*/  IADD3 R18, P1, R18, c[0x0][0x1a0], RZ ;  /* 0x0000680012127a10 */ /* 0x004fe20007f3e0ff */
[C---:B------:R-:W-:Y:S01]  /*1280*/  IMAD.SHL.U32 R6, R3.reuse, 0x4, RZ ;  /* 0x0000000403067824 */ /* 0x040fe200078e00ff */
[----:B------:R-:W-:Y:S01]  /*1290*/  LOP3.LUT R199, R22, R199, RZ, 0xfc, !PT ;  /* 0x000000c716c77212 */ /* 0x000fe200078efcff */
[----:B------:R-:W-:Y:S01]  /*12a0*/  IMAD R24, R24, 0x4, R25 ;  /* 0x0000000418187824 */ /* 0x000fe200078e0219 */
[----:B------:R-:W-:Y:S01]  /*12b0*/  LOP3.LUT R197, R22, R197, RZ, 0xfc, !PT ;  /* 0x000000c516c57212 */ /* 0x000fe200078efcff */
[----:B------:R-:W-:Y:S01]  /*12c0*/  IMAD.SHL.U32 R3, R3, 0x2, RZ ;  /* 0x0000000203037824 */ /* 0x000fe200078e00ff */
[----:B------:R-:W-:Y:S01]  /*12d0*/  ISETP.GE.AND P3, PT, R10, c[0x0][0x164], PT ;  /* 0x000059000a007a0c */ /* 0x000fe20003f66270 */
[----:B------:R-:W-:Y:S01]  /*12e0*/  IMAD R24, R15, 0x10, R24 ;  /* 0x000000100f187824 */ /* 0x000fe200078e0218 */
[----:B------:R-:W-:Y:S01]  /*12f0*/  IADD3.X R19, R19, c[0x0][0x1a4], RZ, P1, !PT ;  /* 0x0000690013137a10 */ /* 0x000fe20000ffe4ff */
[----:B------:R-:W-:Y:S01]  /*1300*/  IMAD.SHL.U32 R200, R200, 0x10, RZ ;  /* 0x00000010c8c87824 */ /* 0x000fe200078e00ff */
[----:B------:R-:W-:Y:S01]  /*1310*/  SEL R22, RZ, 0x1, P2 ;  /* 0x00000001ff167807 */ /* 0x000fe20001000000 */
[----:B------:R-:W-:Y:S01]  /*1320*/  IMAD.SHL.U32 R24, R24, 0x8, RZ ;  /* 0x0000000818187824 */ /* 0x000fe200078e00ff */
[----:B------:R-:W-:Y:S01]  /*1330*/  SEL R11, RZ, 0x4, P2 ;  /* 0x00000004ff0b7807 */ /* 0x000fe20001000000 */
[----:B------:R-:W-:Y:S01]  /*1340*/  IMAD.SHL.U32 R199, R199, 0x10, RZ ;  /* 0x00000010c7c77824 */ /* 0x000fe200078e00ff */
[----:B------:R-:W-:Y:S01]  /*1350*/  LOP3.LUT P1, RZ, R6, 0x10, RZ, 0xc0, !PT ;  /* 0x0000001006ff7812 */ /* 0x000fe2000782c0ff */
[----:B------:R-:W-:Y:S01]  /*1360*/  IMAD.SHL.U32 R211, R24, 0x2, RZ ;  /* 0x0000000218d37824 */ /* 0x000fe200078e00ff */
[----:B------:R-:W-:Y:S01]  /*1370*/  LOP3.LUT P2, RZ, R3, 0x10, RZ, 0xc0, !PT ;  /* 0x0000001003ff7812 */ /* 0x000fe2000784c0ff */
[----:B------:R-:W-:Y:S01]  /*1380*/  IMAD.SHL.U32 R3, R9, 0x10, RZ ;  /* 0x0000001009037824 */ /* 0x000fe200078e00ff */
[----:B------:R-:W-:Y:S01]  /*1390*/  SEL R7, RZ, 0xffffffff, P3 ;  /* 0xffffffffff077807 */ /* 0x000fe20001800000 */
[----:B------:R-:W-:Y:S01]  /*13a0*/  IMAD.SHL.U32 R197, R197, 0x10, RZ ;  /* 0x00000010c5c57824 */ /* 0x000fe200078e00ff */
[----:B------:R-:W-:Y:S01]  /*13b0*/  SEL R6, RZ, 0x8, P3 ;  /* 0x00000008ff067807 */ /* 0x000fe20001800000 */
[----:B------:R-:W-:Y:S01]  /*13c0*/  CS2R R24, SRZ ;  /* 0x0000000000187805 */ /* 0x000fe2000001ff00 */
[----:B------:R-:W-:Y:S01]  /*13d0*/  LOP3.LUT P3, RZ, R3, 0x10, RZ, 0xc0, !PT ;  /* 0x0000001003ff7812 */ /* 0x000fe2000786c0ff */
[----:B------:R-:W-:Y:S01]  /*13e0*/  IMAD.SHL.U32 R7, R7, 0x2, RZ ;  /* 0x0000000207077824 */ /* 0x000fe200078e00ff */
[----:B------:R-:W-:Y:S01]  /*13f0*/  LOP3.LUT R16, R23, 0x2, R16, 0xe2, !PT ;  /* 0x0000000217107812 */ /* 0x000fe200078ee210 */
[----:B------:R-:W-:Y:S01]  /*1400*/  IMAD.SHL.U32 R3, R9, 0x8, RZ ;  /* 0x0000000809037824 */ /* 0x000fe200078e00ff */
[----:B------:R-:W-:Y:S01]  /*1410*/  CS2R R14, SRZ ;  /* 0x00000000000e7805 */ /* 0x000fe2000001ff00 */
[----:B------:R2:W-:Y:S01]  /*1420*/  LDGSTS.E.BYPASS.LTC128B.128 [R211], [R18.64], P1 ;  /* 0x0000000012d37fae */ /* 0x0005e20008901d52 */
[----:B------:R-:W-:-:S02]  /*1430*/  LOP3.LUT R22, R7, 0x2, R22, 0xe2, !PT ;  /* 0x0000000207167812 */ /* 0x000fc400078ee216 */
[----:B------:R-:W-:Y:S01]  /*1440*/  IADD3 R10, P1, R4, c[0x0][0x1c0], RZ ;  /* 0x00007000040a7a10 */ /* 0x000fe20007f3e0ff */
[----:B------:R2:W-:Y:S01]  /*1450*/  LDGSTS.E.BYPASS.LTC128B.128 [R211+0x80], [R18.64+0x80], P2 ;  /* 0x0008008012d37fae */ /* 0x0005e20009101d52 */
[----:B------:R-:W-:Y:S02]  /*1460*/  LOP3.LUT R12, R21, R12, R16, 0xfe, !PT ;  /* 0x0000000c150c7212 */ /* 0x000fe400078efe10 */
[----:B------:R-:W-:Y:S01]  /*1470*/  LOP3.LUT P2, RZ, R3, 0x10, RZ, 0xc0, !PT ;  /* 0x0000001003ff7812 */ /* 0x000fe2000784c0ff */
[----:B------:R3:W-:Y:S01]  /*1480*/  LDGSTS.E.BYPASS.LTC128B.128 [R212+0x8000], [R4.64], P3 ;  /* 0x0800000004d47fae */ /* 0x0007e20009901d52 */
[----:B------:R-:W-:Y:S01]  /*1490*/  LOP3.LUT R6, R6, R11, R22, 0xfe, !PT ;  /* 0x0000000b06067212 */ /* 0x000fe200078efe16 */
[----:B------:R-:W-:Y:S01]  /*14a0*/  CS2R R20, SRZ ;  /* 0x0000000000147805 */ /* 0x000fe2000001ff00 */
[----:B------:R-:W-:Y:S01]  /*14b0*/  IADD3.X R11, R5, c[0x0][0x1c4], RZ, P1, !PT ;  /* 0x00007100050b7a10 */ /* 0x000fe20000ffe4ff */
[----:B------:R-:W-:Y:S01]  /*14c0*/  CS2R R22, SRZ ;  /* 0x0000000000167805 */ /* 0x000fe2000001ff00 */
[----:B------:R-:W-:Y:S01]  /*14d0*/  IADD3 R8, P1, R2, R4, RZ ;  /* 0x0000000402087210 */ /* 0x000fe20007f3e0ff */
[C---:B------:R-:W-:Y:S01]  /*14e0*/  IMAD.SHL.U32 R2, R9.reuse, 0x4, RZ ;  /* 0x0000000409027824 */ /* 0x040fe200078e00ff */
[----:B------:R-:W-:Y:S01]  /*14f0*/  SEL R12, R12, RZ, P4 ;  /* 0x000000ff0c0c7207 */ /* 0x000fe20002000000 */
[----:B------:R-:W-:Y:S01]  /*1500*/  IMAD.SHL.U32 R9, R9, 0x2, RZ ;  /* 0x0000000209097824 */ /* 0x000fe200078e00ff */
[----:B------:R-:W-:Y:S01]  /*1510*/  SEL R214, R6, RZ, P4 ;  /* 0x000000ff06d67207 */ /* 0x000fe20002000000 */
[----:B------:R-:W-:Y:S01]  /*1520*/  CS2R R16, SRZ ;  /* 0x0000000000107805 */ /* 0x000fe2000001ff00 */
[----:B------:R-:W-:Y:S01]  /*1530*/  LOP3.LUT P5, RZ, R2, 0x10, RZ, 0xc0, !PT ;  /* 0x0000001002ff7812 */ /* 0x000fe200078ac0ff */
[C---:B------:R-:W-:Y:S01]  /*1540*/  IMAD.SHL.U32 R3, R12.reuse, 0x10, RZ ;  /* 0x000000100c037824 */ /* 0x040fe200078e00ff */
[----:B------:R-:W-:Y:S01]  /*1550*/  LOP3.LUT P3, RZ, R9, 0x10, RZ, 0xc0, !PT ;  /* 0x0000001009ff7812 */ /* 0x000fe2000786c0ff */
[----:B------:R3:W-:Y:S01]  /*1560*/  LDGSTS.E.BYPASS.LTC128B.128 [R212+0x8080], [R4.64+0x80], P2 ;  /* 0x0808008004d47fae */ /* 0x0007e20009101d52 */
[C---:B------:R-:W-:Y:S01]  /*1570*/  IMAD.SHL.U32 R2, R12.reuse, 0x8, RZ ;  /* 0x000000080c027824 */ /* 0x040fe200078e00ff */
[C---:B------:R-:W-:Y:S01]  /*1580*/  SEL R215, R12.reuse, RZ, P6 ;  /* 0x000000ff0cd77207 */ /* 0x040fe20003000000 */
[----:B------:R-:W-:Y:S01]  /*1590*/  IMAD.X R9, R13, 0x1, R5, P1 ;  /* 0x000000010d097824 */ /* 0x000fe200008e0605 */
[----:B------:R-:W-:Y:S01]  /*15a0*/  LOP3.LUT P2, RZ, R3, 0x10, RZ, 0xc0, !PT ;  /* 0x0000001003ff7812 */ /* 0x000fe2000784c0ff */
[----:B------:R-:W-:Y:S01]  /*15b0*/  IMAD.SHL.U32 R6, R12, 0x4, RZ ;  /* 0x000000040c067824 */ /* 0x000fe200078e00ff */
[----:B------:R-:W-:Y:S01]  /*15c0*/  LOP3.LUT P1, RZ, R2, 0x10, RZ, 0xc0, !PT ;  /* 0x0000001002ff7812 */ /* 0x000fe2000782c0ff */
[----:B------:R-:W-:Y:S01]  /*15d0*/  IMAD.SHL.U32 R3, R12, 0x2, RZ ;  /* 0x000000020c037824 */ /* 0x000fe200078e00ff */
[----:B------:R-:W-:Y:S01]  /*15e0*/  LEA.HI.SX32 R216, R216, 0xfffffffd, 0x1b ;  /* 0xfffffffdd8d87811 */ /* 0x000fe200078fdaff */
[----:B------:R-:W-:Y:S01]  /*15f0*/  IMAD.SHL.U32 R2, R214, 0x10, RZ ;  /* 0x00000010d6027824 */ /* 0x000fe200078e00ff */
[----:B------:R4:W-:Y:S01]  /*1600*/  LDGSTS.E.BYPASS.LTC128B.128 [R211+0x8000], [R10.64], P5 ;  /* 0x080000000ad37fae */ /* 0x0009e2000a901d52 */
[----:B------:R-:W-:Y:S01]  /*1610*/  LOP3.LUT P5, RZ, R6, 0x10, RZ, 0xc0, !PT ;  /* 0x0000001006ff7812 */ /* 0x000fe200078ac0ff */
[----:B--2---:R-:W-:Y:S01]  /*1620*/  CS2R R18, SRZ ;  /* 0x0000000000127805 */ /* 0x004fe2000001ff00 */
[----:B------:R-:W-:Y:S01]  /*1630*/  LOP3.LUT P4, RZ, R3, 0x10, RZ, 0xc0, !PT ;  /* 0x0000001003ff7812 */ /* 0x000fe2000788c0ff */
[----:B------:R4:W-:Y:S01]  /*1640*/  LDGSTS.E.BYPASS.LTC128B.128 [R211+0x8080], [R10.64+0x80], P3 ;  /* 0x080800800ad37fae */ /* 0x0009e20009901d52 */
[----:B------:R-:W-:Y:S01]  /*1650*/  LOP3.LUT P3, RZ, R2, 0x10, RZ, 0xc0, !PT ;  /* 0x0000001002ff7812 */ /* 0x000fe2000786c0ff */
[----:B------:R-:W-:-:S02]  /*1660*/  CS2R R12, SRZ ;  /* 0x00000000000c7805 */ /* 0x000fc4000001ff00 */
[----:B------:R-:W0:Y:S04]  /*1670*/  LDGDEPBAR ;  /* 0x00000000000079af */ /* 0x000e280000000000 */
[----:B------:R2:W-:Y:S01]  /*1680*/  LDGSTS.E.BYPASS.LTC128B.128 [R212+0x2000], [R26.64], P2 ;  /* 0x020000001ad47fae */ /* 0x0005e20009101d52 */
[----:B------:R-:W-:-:S03]  /*1690*/  IADD3 R2, P2, R26, c[0x0][0x1a0], RZ ;  /* 0x000068001a027a10 */ /* 0x000fc60007f5e0ff */
[----:B------:R2:W-:Y:S01]  /*16a0*/  LDGSTS.E.BYPASS.LTC128B.128 [R212+0x2080], [R26.64+0x80], P1 ;  /* 0x020800801ad47fae */ /* 0x0005e20008901d52 */
[C---:B---3--:R-:W-:Y:S01]  /*16b0*/  IMAD.SHL.U32 R5, R214.reuse, 0x8, RZ ;  /* 0x00000008d6057824 */ /* 0x048fe200078e00ff */
[----:B------:R-:W-:Y:S01]  /*16c0*/  IADD3.X R3, R27, c[0x0][0x1a4], RZ, P2, !PT ;  /* 0x000069001b037a10 */ /* 0x000fe200017fe4ff */
[----:B------:R-:W-:-:S03]  /*16d0*/  IMAD.SHL.U32 R4, R214, 0x4, RZ ;  /* 0x00000004d6047824 */ /* 0x000fc600078e00ff */
[----:B------:R-:W-:Y:S01]  /*16e0*/  LOP3.LUT P2, RZ, R5, 0x10, RZ, 0xc0, !PT ;  /* 0x0000001005ff7812 */ /* 0x000fe2000784c0ff */
[----:B------:R-:W-:Y:S01]  /*16f0*/  IMAD.SHL.U32 R5, R214, 0x2, RZ ;  /* 0x00000002d6057824 */ /* 0x000fe200078e00ff */
[----:B------:R3:W-:Y:S01]  /*1700*/  LDGSTS.E.BYPASS.LTC128B.128 [R211+0x2000], [R2.64], P5 ;  /* 0x0200000002d37fae */ /* 0x0007e2000a901d52 */
[----:B------:R-:W-:Y:S01]  /*1710*/  LOP3.LUT P1, RZ, R4, 0x10, RZ, 0xc0, !PT ;  /* 0x0000001004ff7812 */ /* 0x000fe2000782c0ff */
[----:B------:R-:W-:Y:S01]  /*1720*/  IMAD.SHL.U32 R4, R215, 0x10, RZ ;  /* 0x00000010d7047824 */ /* 0x000fe200078e00ff */
[----:B------:R-:W-:Y:S01]  /*1730*/  SEL R214, R214, RZ, P6 ;  /* 0x000000ffd6d67207 */ /* 0x000fe20003000000 */
[----:B------:R3:W-:Y:S01]  /*1740*/  LDGSTS.E.BYPASS.LTC128B.128 [R211+0x2080], [R2.64+0x80], P4 ;  /* 0x0208008002d37fae */ /* 0x0007e2000a101d52 */
[----:B------:R-:W-:Y:S01]  /*1750*/  LOP3.LUT P5, RZ, R5, 0x10, RZ, 0xc0, !PT ;  /* 0x0000001005ff7812 */ /* 0x000fe200078ac0ff */
[C---:B------:R-:W-:Y:S01]  /*1760*/  IMAD.SHL.U32 R5, R215.reuse, 0x8, RZ ;  /* 0x00000008d7057824 */ /* 0x040fe200078e00ff */
[----:B------:R-:W-:Y:S01]  /*1770*/  LOP3.LUT P4, RZ, R4, 0x10, RZ, 0xc0, !PT ;  /* 0x0000001004ff7812 */ /* 0x000fe2000788c0ff */
[----:B------:R1:W-:Y:S01]  /*1780*/  LDGSTS.E.BYPASS.LTC128B.128 [R212+0xa000], [R8.64], P3 ;  /* 0x0a00000008d47fae */ /* 0x0003e20009901d52 */
[----:B------:R-:W-:Y:S01]  /*1790*/  IADD3 R6, P3, R8, c[0x0][0x1c0], RZ ;  /* 0x0000700008067a10 */ /* 0x000fe20007f7e0ff */
[----:B------:R-:W-:Y:S01]  /*17a0*/  IMAD.SHL.U32 R4, R215, 0x4, RZ ;  /* 0x00000004d7047824 */ /* 0x000fe200078e00ff */
[----:B----4-:R-:W-:Y:S01]  /*17b0*/  IADD3 R10, P6, R2, c[0x0][0x1a8], RZ ;  /* 0x00006a00020a7a10 */ /* 0x010fe20007fde0ff */
[----:B------:R1:W-:Y:S01]  /*17c0*/  LDGSTS.E.BYPASS.LTC128B.128 [R212+0xa080], [R8.64+0x80], P2 ;  /* 0x0a08008008d47fae */ /* 0x0003e20009101d52 */
[----:B------:R-:W-:-:S02]  /*17d0*/  IADD3.X R7, R9, c[0x0][0x1c4], RZ, P3, !PT ;  /* 0x0000710009077a10 */ /* 0x000fc40001ffe4ff */
[----:B------:R-:W-:Y:S01]  /*17e0*/  LOP3.LUT P3, RZ, R5, 0x10, RZ, 0xc0, !PT ;  /* 0x0000001005ff7812 */ /* 0x000fe2000786c0ff */
[----:B------:R-:W-:Y:S01]  /*17f0*/  IMAD.SHL.U32 R5, R201, 0x10, RZ ;  /* 0x00000010c9057824 */ /* 0x000fe200078e00ff */
[----:B------:R-:W-:Y:S01]  /*1800*/  IADD3.X R11, R3, c[0x0][0x1ac], RZ, P6, !PT ;  /* 0x00006b00030b7a10 */ /* 0x000fe200037fe4ff */
[----:B------:R4:W-:Y:S01]  /*1810*/  LDGSTS.E.BYPASS.LTC128B.128 [R211+0xa000], [R6.64], P1 ;  /* 0x0a00000006d37fae */ /* 0x0009e20008901d52 */
[----:B------:R-:W-:Y:S01]  /*1820*/  LOP3.LUT P2, RZ, R4, 0x10, RZ, 0xc0, !PT ;  /* 0x0000001004ff7812 */ /* 0x000fe2000784c0ff */
[----:B------:R-:W-:Y:S01]  /*1830*/  IMAD.SHL.U32 R4, R215, 0x2, RZ ;  /* 0x00000002d7047824 */ /* 0x000fe200078e00ff */
[----:B------:R-:W-:Y:S01]  /*1840*/  LOP3.LUT R5, R5, 0xf0, RZ, 0xc0, !PT ;  /* 0x000000f005057812 */ /* 0x000fe200078ec0ff */
[----:B------:R4:W-:Y:S01]  /*1850*/  LDGSTS.E.BYPASS.LTC128B.128 [R211+0xa080], [R6.64+0x80], P5 ;  /* 0x0a08008006d37fae */ /* 0x0009e2000a901d52 */
[----:B--2---:R-:W-:Y:S02]  /*1860*/  CS2R R26, SRZ ;  /* 0x00000000001a7805 */ /* 0x004fe4000001ff00 */
[----:B------:R-:W-:Y:S01]  /*1870*/  LOP3.LUT P1, RZ, R4, 0x10, RZ, 0xc0, !PT ;  /* 0x0000001004ff7812 */ /* 0x000fe2000782c0ff */
[----:B------:R-:W0:Y:S01]  /*1880*/  LDGDEPBAR ;  /* 0x00000000000079af */ /* 0x000e220000000000 */
[----:B------:R-:W-:-:S03]  /*1890*/  IMAD.SHL.U32 R4, R214, 0x10, RZ ;  /* 0x00000010d6047824 */ /* 0x000fc600078e00ff */
[----:B------:R2:W-:Y:S01]  /*18a0*/  LDGSTS.E.BYPASS.LTC128B.128 [R212+0x4000], [R10.64], P4 ;  /* 0x040000000ad47fae */ /* 0x0005e2000a101d52 */
[----:B---3--:R-:W-:Y:S01]  /*18b0*/  IMAD.SHL.U32 R2, R214, 0x8, RZ ;  /* 0x00000008d6027824 */ /* 0x008fe200078e00ff */
[----:B------:R-:W-:Y:S01]  /*18c0*/  LOP3.LUT P6, RZ, R4, 0x10, RZ, 0xc0, !PT ;  /* 0x0000001004ff7812 */ /* 0x000fe200078cc0ff */
[----:B------:R-:W-:Y:S01]  /*18d0*/  IMAD.SHL.U32 R3, R214, 0x2, RZ ;  /* 0x00000002d6037824 */ /* 0x000fe200078e00ff */
[----:B------:R2:W-:Y:S01]  /*18e0*/  LDGSTS.E.BYPASS.LTC128B.128 [R212+0x4080], [R10.64+0x80], P3 ;  /* 0x040800800ad47fae */ /* 0x0005e20009901d52 */
[----:B------:R-:W-:Y:S02]  /*18f0*/  IADD3 R166, P3, R10, c[0x0][0x1a0], RZ ;  /* 0x000068000aa67a10 */ /* 0x000fe40007f7e0ff */
[----:B------:R-:W-:Y:S01]  /*1900*/  LOP3.LUT P5, RZ, R2, 0x10, RZ, 0xc0, !PT ;  /* 0x0000001002ff7812 */ /* 0x000fe200078ac0ff */
[----:B------:R-:W-:Y:S01]  /*1910*/  IMAD.SHL.U32 R2, R214, 0x4, RZ ;  /* 0x00000004d6027824 */ /* 0x000fe200078e00ff */
[----:B------:R-:W-:Y:S01]  /*1920*/  IADD3.X R167, R11, c[0x0][0x1a4], RZ, P3, !PT ;  /* 0x000069000ba77a10 */ /* 0x000fe20001ffe4ff */
[----:B-1----:R-:W-:Y:S01]  /*1930*/  CS2R R8, SRZ ;  /* 0x0000000000087805 */ /* 0x002fe2000001ff00 */
[----:B------:R-:W-:-:S02]  /*1940*/  LOP3.LUT P3, RZ, R3, 0x10, RZ, 0xc0, !PT ;  /* 0x0000001003ff7812 */ /* 0x000fc4000786c0ff */
[----:B------:R-:W-:Y:S01]  /*1950*/  LOP3.LUT P4, RZ, R2, 0x10, RZ, 0xc0, !PT ;  /* 0x0000001002ff7812 */ /* 0x000fe2000788c0ff */
[----:B------:R1:W-:Y:S01]  /*1960*/  LDGSTS.E.BYPASS.LTC128B.128 [R211+0x4000], [R166.64], P2 ;  /* 0x04000000a6d37fae */ /* 0x0003e20009101d52 */
[C-C-:B------:R-:W-:Y:S02]  /*1970*/  LOP3.LUT R2, R0.reuse, 0x3, R201.reuse, 0x78, !PT ;  /* 0x0000000300027812 */ /* 0x140fe400078e78c9 */
[----:B------:R-:W-:Y:S01]  /*1980*/  IADD3 R0, R0, 0x2, RZ ;  /* 0x0000000200007810 */ /* 0x000fe20007ffe0ff */
[----:B------:R1:W-:Y:S01]  /*1990*/  LDGSTS.E.BYPASS.LTC128B.128 [R211+0x4080], [R166.64+0x80], P1 ;  /* 0x04080080a6d37fae */ /* 0x0003e20008901d52 */
[----:B----4-:R-:W-:Y:S02]  /*19a0*/  IADD3 R6, P2, R6, c[0x0][0x1c8], RZ ;  /* 0x0000720006067a10 */ /* 0x010fe40007f5e0ff */
[----:B------:R-:W-:Y:S02]  /*19b0*/  LOP3.LUT R0, R0, 0x3, R201, 0x78, !PT ;  /* 0x0000000300007812 */ /* 0x000fe400078e78c9 */
[----:B------:R-:W-:-:S02]  /*19c0*/  IADD3.X R7, R7, c[0x0][0x1cc], RZ, P2, !PT ;  /* 0x0000730007077a10 */ /* 0x000fc400017fe4ff */
[----:B------:R-:W-:Y:S02]  /*19d0*/  IADD3 R164, P2, R6, c[0x0][0x1c0], RZ ;  /* 0x0000700006a47a10 */ /* 0x000fe40007f5e0ff */
[--C-:B------:R-:W-:Y:S01]  /*19e0*/  LOP3.LUT R196, R2, 0x4, R201.reuse, 0xf8, !PT ;  /* 0x0000000402c47812 */ /* 0x100fe200078ef8c9 */
[----:B------:R3:W-:Y:S01]  /*19f0*/  LDGSTS.E.BYPASS.LTC128B.128 [R212+0xc000], [R6.64], P6 ;  /* 0x0c00000006d47fae */ /* 0x0007e2000b101d52 */
[----:B------:R-:W-:Y:S02]  /*1a00*/  IADD3.X R165, R7, c[0x0][0x1c4], RZ, P2, !PT ;  /* 0x0000710007a57a10 */ /* 0x000fe400017fe4ff */
[--C-:B------:R-:W-:Y:S01]  /*1a10*/  LOP3.LUT R4, R0, 0x4, R201.reuse, 0xf8, !PT ;  /* 0x0000000400047812 */ /* 0x100fe200078ef8c9 */
[----:B------:R3:W-:Y:S01]  /*1a20*/  LDGSTS.E.BYPASS.LTC128B.128 [R212+0xc080], [R6.64+0x80], P5 ;  /* 0x0c08008006d47fae */ /* 0x0007e2000a901d52 */
[--C-:B------:R-:W-:Y:S01]  /*1a30*/  LOP3.LUT R2, R2, 0x4, R201.reuse, 0xf4, !PT ;  /* 0x0000000402027812 */ /* 0x100fe200078ef4c9 */
[----:B--2---:R-:W-:Y:S01]  /*1a40*/  CS2R R10, SRZ ;  /* 0x00000000000a7805 */ /* 0x004fe2000001ff00 */
[----:B------:R-:W-:Y:S01]  /*1a50*/  LOP3.LUT R0, R0, 0x4, R201, 0xf4, !PT ;  /* 0x0000000400007812 */ /* 0x000fe200078ef4c9 */
[----:B------:R1:W-:Y:S01]  /*1a60*/  LDGSTS.E.BYPASS.LTC128B.128 [R211+0xc000], [R164.64], P4 ;  /* 0x0c000000a4d37fae */ /* 0x0003e2000a101d52 */
[----:B------:R-:W-:-:S02]  /*1a70*/  LOP3.LUT R196, R5, R196, RZ, 0xfc, !PT ;  /* 0x000000c405c47212 */ /* 0x000fc400078efcff */
[C---:B------:R-:W-:Y:S01]  /*1a80*/  LOP3.LUT R2, R5.reuse, R2, RZ, 0xfc, !PT ;  /* 0x0000000205027212 */ /* 0x040fe200078efcff */
[----:B------:R1:W-:Y:S01]  /*1a90*/  LDGSTS.E.BYPASS.LTC128B.128 [R211+0xc080], [R164.64+0x80], P3 ;  /* 0x0c080080a4d37fae */ /* 0x0003e20009901d52 */
[C---:B------:R-:W-:Y:S02]  /*1aa0*/  LOP3.LUT R3, R5.reuse, R4, RZ, 0xfc, !PT ;  /* 0x0000000405037212 */ /* 0x040fe400078efcff */
[----:B------:R-:W-:Y:S01]  /*1ab0*/  LOP3.LUT R0, R5, R0, RZ, 0xfc, !PT ;  /* 0x0000000005007212 */ /* 0x000fe200078efcff */
[----:B------:R-:W0:Y:S01]  /*1ac0*/  LDGDEPBAR ;  /* 0x00000000000079af */ /* 0x000e220000000000 */
[----:B------:R-:W-:Y:S01]  /*1ad0*/  LEA R196, R196, 0x8000, 0x4 ;  /* 0x00008000c4c47811 */ /* 0x000fe200078e20ff */
[----:B------:R-:W-:Y:S01]  /*1ae0*/  CS2R R4, SRZ ;  /* 0x0000000000047805 */ /* 0x000fe2000001ff00 */
[----:B------:R-:W-:Y:S02]  /*1af0*/  LEA R2, R2, 0x8000, 0x4 ;  /* 0x0000800002027811 */ /* 0x000fe400078e20ff */
[----:B------:R-:W-:-:S02]  /*1b00*/  LEA R3, R3, 0x8000, 0x4 ;  /* 0x0000800003037811 */ /* 0x000fc400078e20ff */
[----:B------:R-:W-:Y:S02]  /*1b10*/  LEA R0, R0, 0x8000, 0x4 ;  /* 0x0000800000007811 */ /* 0x000fe400078e20ff */
[----:B------:R-:W-:Y:S02]  /*1b20*/  IADD3 R224, P2, R166, c[0x0][0x1a8], RZ ;  /* 0x00006a00a6e07a10 */ /* 0x000fe40007f5e0ff */
[----:B------:R-:W-:Y:S02]  /*1b30*/  IADD3 R222, P1, R164, c[0x0][0x1c8], RZ ;  /* 0x00007200a4de7a10 */ /* 0x000fe40007f3e0ff */
[----:B------:R-:W-:Y:S01]  /*1b40*/  IADD3.X R225, R167, c[0x0][0x1ac], RZ, P2, !PT ;  /* 0x00006b00a7e17a10 */ /* 0x000fe200017fe4ff */
[----:B---3--:R-:W-:Y:S01]  /*1b50*/  CS2R R6, SRZ ;  /* 0x0000000000067805 */ /* 0x008fe2000001ff00 */
[----:B------:R-:W-:Y:S01]  /*1b60*/  IADD3.X R223, R165, c[0x0][0x1cc], RZ, P1, !PT ;  /* 0x00007300a5df7a10 */ /* 0x000fe20000ffe4ff */
[----:B------:R-:W-:-:S04]  /*1b70*/  DEPBAR.LE SB0, 0x2 ;  /* 0x000080800000791a */ /* 0x000fc80000000000 */
[----:B------:R-:W-:Y:S06]  /*1b80*/  BAR.SYNC.DEFER_BLOCKING 0x0 ;  /* 0x0000000000007b1d */ /* 0x000fec0000010000 */
[----:B------:R1:W2:Y:S04]  /*1b90*/  LDSM.16.MT88.4 R132, [R200+UR5] ;  /* 0x00000005c884783b */ /* 0x0002a80008004200 */
[----:B------:R1:W3:Y:S04]  /*1ba0*/  LDSM.16.MT88.4 R152, [R199+UR5] ;  /* 0x00000005c798783b */ /* 0x0002e80008004200 */
[----:B------:R1:W4:Y:S04]  /*1bb0*/  LDSM.16.MT88.4 R156, [R198+UR5] ;  /* 0x00000005c69c783b */ /* 0x0003280008004200 */
[----:B------:R1:W1:Y:S04]  /*1bc0*/  LDSM.16.MT88.4 R160, [R197+UR5] ;  /* 0x00000005c5a0783b */ /* 0x0002680008004200 */
[----:B------:R1:W1:Y:S04]  /*1bd0*/  LDSM.16.MT88.4 R136, [R196+UR4] ;  /* 0x00000004c488783b */ /* 0x0002680008004200 */
[----:B------:R1:W1:Y:S04]  /*1be0*/  LDSM.16.MT88.4 R140, [R3+UR4] ;  /* 0x00000004038c783b */ /* 0x0002680008004200 */
[----:B------:R1:W1:Y:S04]  /*1bf0*/  LDSM.16.MT88.4 R144, [R2+UR4] ;  /* 0x000000040290783b */ /* 0x0002680008004200 */
[----:B------:R1:W1:Y:S01]  /*1c00*/  LDSM.16.MT88.4 R148, [R0+UR4] ;  /* 0x000000040094783b */ /* 0x0002620008004200 */
[----:B------:R-:W-:Y:S05]  /*1c10*/  @!P0 BRA `(.L_x_46) ;  /* 0x000011d000008947 */ /* 0x000fea0003800000 */
[----:B------:R-:W-:Y:S01]  /*1c20*/  ISETP.NE.AND P0, PT, R216, RZ, PT ;  /* 0x000000ffd800720c */ /* 0x000fe20003f05270 */
[----:B------:R-:W-:Y:S01]  /*1c30*/  IMAD.MOV.U32 R103, RZ, RZ, RZ ;  /* 0x000000ffff677224 */ /* 0x000fe200078e00ff */
[----:B------:R-:W-:-:S02]  /*1c40*/  UMOV UR9, URZ ;  /* 0x0000003f00097c82 */ /* 0x000fc40008000000 */
[----:B------:R-:W-:Y:S01]  /*1c50*/  SEL R215, R215, RZ, P0 ;  /* 0x000000ffd7d77207 */ /* 0x000fe20000000000 */
[----:B------:R-:W-:Y:S01]  /*1c60*/  UMOV UR13, 0x3 ;  /* 0x00000003000d7882 */ /* 0x000fe20000000000 */
[----:B------:R-:W-:Y:S01]  /*1c70*/  SEL R214, R214, RZ, P0 ;  /* 0x000000ffd6d67207 */ /* 0x000fe20000000000 */
[----:B------:R-:W-:Y:S02]  /*1c80*/  UMOV UR12, 0x6000 ;  /* 0x00006000000c7882 */ /* 0x000fe40000000000 */
[----:B------:R-:W-:Y:S02]  /*1c90*/  UMOV UR11, 0x6000 ;  /* 0x00006000000b7882 */ /* 0x000fe40000000000 */
[----:B------:R-:W-:Y:S02]  /*1ca0*/  UMOV UR8, 0xffffa000 ;  /* 0xffffa00000087882 */ /* 0x000fe40000000000 */
.L_x_47:
[C---:B-123--:R-:W-:Y:S01]  /*1cb0*/  HMMA.16816.F32.BF16 R4, R132.reuse, R136, R4 ;  /* 0x000000888404723c */ /* 0x04efe20000041804 */
[----:B------:R-:W-:Y:S01]  /*1cc0*/  LDSM.16.MT88.4 R164, [R200+UR5+0x1000] ;  /* 0x00100005c8a4783b */ /* 0x000fe20008004200 */
[----:B------:R-:W-:Y:S02]  /*1cd0*/  UISETP.NE.AND UP0, UPT, UR9, 0x3, UPT ;  /* 0x000000030900788c */ /* 0x000fe4000bf05270 */
[----:B------:R-:W-:Y:S01]  /*1ce0*/  UISETP.NE.AND UP1, UPT, UR13, 0x3, UPT ;  /* 0x000000030d00788c */ /* 0x000fe2000bf25270 */
[----:B------:R-:W-:Y:S01]  /*1cf0*/  IMAD.U32 R213, R142, 0x10000, RZ ;  /* 0x000100008ed57824 */ /* 0x000fe200078e00ff */
[----:B------:R-:W-:Y:S01]  /*1d00*/  SHF.L.U32 R217, R140, 0x10, RZ ;  /* 0x000000108cd97819 */ /* 0x000fe200000006ff */
[----:B------:R-:W-:Y:S01]  /*1d10*/  IMAD.U32 R218, R138, 0x10000, RZ ;  /* 0x000100008ada7824 */ /* 0x000fe200078e00ff */
[C---:B------:R-:W-:Y:S01]  /*1d20*/  HMMA.16816.F32.BF16 R8, R132.reuse, R138, R8 ;  /* 0x0000008a8408723c */ /* 0x040fe20000041808 */
[----:B------:R-:W1:Y:S01]  /*1d30*/  LDSM.16.MT88.4 R168, [R196+UR4+0x1000] ;  /* 0x00100004c4a8783b */ /* 0x000e620008004200 */
[----:B------:R-:W-:Y:S01]  /*1d40*/  USEL UR10, UR8, 0x2000, !UP0 ;  /* 0x00002000080a7887 */ /* 0x000fe2000c000000 */
[----:B------:R-:W-:Y:S01]  /*1d50*/  LOP3.LUT P2, RZ, R215, 0x1, RZ, 0xc0, !PT ;  /* 0x00000001d7ff7812 */ /* 0x000fe2000784c0ff */
[----:B------:R-:W-:Y:S01]  /*1d60*/  IMAD.U32 R220, R136, 0x10000, RZ ;  /* 0x0001000088dc7824 */ /* 0x000fe200078e00ff */
[----:B------:R-:W-:Y:S01]  /*1d70*/  SHF.L.U32 R219, R141, 0x10, RZ ;  /* 0x000000108ddb7819 */ /* 0x000fe200000006ff */
[----:B------:R-:W-:Y:S01]  /*1d80*/  IMAD.U32 R221, R147, 0x10000, RZ ;  /* 0x0001000093dd7824 */ /* 0x000fe200078e00ff */
[----:B------:R-:W-:Y:S01]  /*1d90*/  IADD3 R229, R212, UR11, RZ ;  /* 0x0000000bd4e57c10 */ /* 0x000fe2000fffe0ff */
[C---:B------:R-:W-:Y:S01]  /*1da0*/  HMMA.16816.F32.BF16 R12, R132.reuse, R140, R12 ;  /* 0x0000008c840c723c */ /* 0x040fe2000004180c */
[----:B------:R-:W1:Y:S01]  /*1db0*/  LDSM.16.MT88.4 R172, [R3+UR4+0x1000] ;  /* 0x0010000403ac783b */ /* 0x000e620008004200 */
[----:B------:R-:W-:Y:S01]  /*1dc0*/  @UP1 UIADD3 UR13, UR13, 0x1, URZ ;  /* 0x000000010d0d1890 */ /* 0x000fe2000fffe03f */
[----:B------:R-:W-:Y:S01]  /*1dd0*/  LOP3.LUT P6, RZ, R214, 0x1, RZ, 0xc0, !PT ;  /* 0x00000001d6ff7812 */ /* 0x000fe200078cc0ff */
[----:B------:R-:W-:Y:S01]  /*1de0*/  FADD R210, R213, R210 ;  /* 0x000000d2d5d27221 */ /* 0x000fe20000000000 */
[----:B------:R-:W-:Y:S01]  /*1df0*/  LOP3.LUT R226, R148, 0xffff0000, RZ, 0xc0, !PT ;  /* 0xffff000094e27812 */ /* 0x000fe200078ec0ff */
[----:B------:R-:W-:Y:S01]  /*1e00*/  IMAD.U32 R213, R150, 0x10000, RZ ;  /* 0x0001000096d57824 */ /* 0x000fe200078e00ff */
[----:B------:R-:W-:Y:S01]  /*1e10*/  IADD3 R227, R211, UR11, RZ ;  /* 0x0000000bd3e37c10 */ /* 0x000fe2000fffe0ff */
[C---:B------:R-:W-:Y:S01]  /*1e20*/  HMMA.16816.F32.BF16 R16, R132.reuse, R142, R16 ;  /* 0x0000008e8410723c */ /* 0x040fe20000041810 */
[----:B------:R-:W1:Y:S01]  /*1e30*/  LDSM.16.MT88.4 R176, [R2+UR4+0x1000] ;  /* 0x0010000402b0783b */ /* 0x000e620008004200 */
[----:B------:R-:W-:Y:S02]  /*1e40*/  UIADD3 UR9, UR9, 0x1, URZ ;  /* 0x0000000109097890 */ /* 0x000fe4000fffe03f */
[----:B------:R-:W-:Y:S01]  /*1e50*/  FADD R203, R218, R203 ;  /* 0x000000cbdacb7221 */ /* 0x000fe20000000000 */
[----:B------:R-:W-:Y:S01]  /*1e60*/  UMOV UR6, UR11 ;  /* 0x0000000b00067c82 */ /* 0x000fe20008000000 */
[----:B------:R-:W-:Y:S01]  /*1e70*/  IMAD.U32 R218, R148, 0x10000, RZ ;  /* 0x0001000094da7824 */ /* 0x000fe200078e00ff */
[----:B------:R-:W-:Y:S01]  /*1e80*/  UMOV UR7, UR12 ;  /* 0x0000000c00077c82 */ /* 0x000fe20008000000 */
[C---:B------:R-:W-:Y:S01]  /*1e90*/  HMMA.16816.F32.BF16 R20, R132.reuse, R144, R20 ;  /* 0x000000908414723c */ /* 0x040fe20000041814 */
[----:B------:R-:W1:Y:S01]  /*1ea0*/  LDSM.16.MT88.4 R180, [R0+UR4+0x1000] ;  /* 0x0010000400b4783b */ /* 0x000e620008004200 */
[----:B------:R-:W-:Y:S02]  /*1eb0*/  UIADD3 UR4, UR10, UR4, URZ ;  /* 0x000000040a047290 */ /* 0x000fe4000fffe03f */
[----:B------:R-:W-:Y:S01]  /*1ec0*/  FADD R208, R213, R208 ;  /* 0x000000d0d5d07221 */ /* 0x000fe20000000000 */
[----:B------:R-:W-:Y:S01]  /*1ed0*/  LOP3.LUT R213, R140, 0xffff0000, RZ, 0xc0, !PT ;  /* 0xffff00008cd57812 */ /* 0x000fe200078ec0ff */
[----:B------:R-:W-:Y:S01]  /*1ee0*/  FADD R204, R217, R204 ;  /* 0x000000ccd9cc7221 */ /* 0x000fe20000000000 */
[----:B------:R-:W-:Y:S01]  /*1ef0*/  SHF.L.U32 R217, R146, 0x10, RZ ;  /* 0x0000001092d97819 */ /* 0x000fe200000006ff */
[C---:B------:R-:W-:Y:S01]  /*1f00*/  HMMA.16816.F32.BF16 R24, R132.reuse, R146, R24 ;  /* 0x000000928418723c */ /* 0x040fe20000041818 */
[----:B------:R-:W1:Y:S01]  /*1f10*/  LDSM.16.MT88.4 R184, [R199+UR5+0x1000] ;  /* 0x00100005c7b8783b */ /* 0x000e620008004200 */
[----:B------:R-:W-:Y:S02]  /*1f20*/  @UP1 UIADD3 UR11, UR11, 0x2000, URZ ;  /* 0x000020000b0b1890 */ /* 0x000fe4000fffe03f */
[----:B------:R-:W-:Y:S01]  /*1f30*/  FADD R207, R218, R207 ;  /* 0x000000cfdacf7221 */ /* 0x000fe20000000000 */
[----:B------:R-:W-:Y:S01]  /*1f40*/  LOP3.LUT R218, R136, 0xffff0000, RZ, 0xc0, !PT ;  /* 0xffff000088da7812 */ /* 0x000fe200078ec0ff */
[----:B------:R-:W-:Y:S01]  /*1f50*/  FADD R209, R220, R209 ;  /* 0x000000d1dcd17221 */ /* 0x000fe20000000000 */
[----:B------:R-:W-:Y:S01]  /*1f60*/  USEL UR9, UR9, URZ, UP0 ;  /* 0x0000003f09097287 */ /* 0x000fe20008000000 */
[C---:B------:R-:W-:Y:S01]  /*1f70*/  HMMA.16816.F32.BF16 R28, R132.reuse, R148, R28 ;  /* 0x00000094841c723c */ /* 0x040fe2000004181c */
[----:B------:R-:W2:Y:S01]  /*1f80*/  LDSM.16.MT88.4 R188, [R198+UR5+0x1000] ;  /* 0x00100005c6bc783b */ /* 0x000ea20008004200 */
[----:B------:R-:W-:Y:S02]  /*1f90*/  @!UP1 UIADD3 UR11, UR6, -0x6000, URZ ;  /* 0xffffa000060b9890 */ /* 0x000fe4000fffe03f */
[----:B------:R-:W-:Y:S01]  /*1fa0*/  IMAD.U32 R220, R144, 0x10000, RZ ;  /* 0x0001000090dc7824 */ /* 0x000fe200078e00ff */
[----:B------:R-:W-:Y:S01]  /*1fb0*/  @!UP1 UMOV UR13, URZ ;  /* 0x0000003f000d9c82 */ /* 0x000fe20008000000 */
[----:B------:R-:W-:Y:S01]  /*1fc0*/  FADD R204, R204, R213 ;  /* 0x000000d5cccc7221 */ /* 0x000fe20000000000 */
[----:B------:R-:W-:Y:S01]  /*1fd0*/  LOP3.LUT R213, R146, 0xffff0000, RZ, 0xc0, !PT ;  /* 0xffff000092d57812 */ /* 0x000fe200078ec0ff */
[-C--:B------:R-:W-:Y:S01]  /*1fe0*/  HMMA.16816.F32.BF16 R32, R132, R150.reuse, R32 ;  /* 0x000000968420723c */ /* 0x080fe20000041820 */
[----:B------:R-:W2:Y:S01]  /*1ff0*/  LDSM.16.MT88.4 R192, [R197+UR5+0x1000] ;  /* 0x00100005c5c0783b */ /* 0x000ea20008004200 */
[----:B------:R-:W-:Y:S02]  /*2000*/  UIADD3 UR5, UR10, UR5, URZ ;  /* 0x000000050a057290 */ /* 0x000fe4000fffe03f */
[----:B------:R-:W-:Y:S01]  /*2010*/  FADD R205, R220, R205 ;  /* 0x000000cddccd7221 */ /* 0x000fe20000000000 */
[----:B------:R-:W-:Y:S01]  /*2020*/  LOP3.LUT R220, R138, 0xffff0000, RZ, 0xc0, !PT ;  /* 0xffff00008adc7812 */ /* 0x000fe200078ec0ff */
[----:B------:R-:W-:Y:S01]  /*2030*/  FADD R206, R217, R206 ;  /* 0x000000ced9ce7221 */ /* 0x000fe20000000000 */
[----:B------:R-:W-:Y:S01]  /*2040*/  LOP3.LUT R217, R142, 0xffff0000, RZ, 0xc0, !PT ;  /* 0xffff00008ed97812 */ /* 0x000fe200078ec0ff */
[C---:B---3--:R-:W-:Y:S01]  /*2050*/  HMMA.16816.F32.BF16 R36, R152.reuse, R150, R36 ;  /* 0x000000969824723c */ /* 0x048fe20000041824 */
[----:B------:R-:W-:Y:S01]  /*2060*/  @!PT LDS RZ, [RZ] ;  /* 0x00000000fffff984 */ /* 0x000fe20000000800 */
[----:B------:R-:W-:Y:S01]  /*2070*/  @!PT LDS RZ, [RZ] ;  /* 0x00000000fffff984 */ /* 0x000fe20000000800 */
[----:B------:R-:W-:Y:S01]  /*2080*/  @!PT LDS RZ, [RZ] ;  /* 0x00000000fffff984 */ /* 0x000fe20000000800 */
[----:B------:R3:W-:Y:S03]  /*2090*/  @P2 LDGSTS.E.BYPASS.LTC128B.128 [R229], [R224.64] ;  /* 0x00000000e0e52fae */ /* 0x0007e6000b901d52 */
[----:B------:R-:W-:Y:S01]  /*20a0*/  FADD R209, R209, R218 ;  /* 0x000000dad1d17221 */ /* 0x000fe20000000000 */
[----:B------:R-:W-:Y:S01]  /*20b0*/  LOP3.LUT R218, R144, 0xffff0000, RZ, 0xc0, !PT ;  /* 0xffff000090da7812 */ /* 0x000fe200078ec0ff */
[----:B------:R-:W-:Y:S01]  /*20c0*/  FADD R206, R206, R213 ;  /* 0x000000d5cece7221 */ /* 0x000fe20000000000 */
[----:B------:R-:W-:Y:S01]  /*20d0*/  LOP3.LUT R213, R150, 0xffff0000, RZ, 0xc0, !PT ;  /* 0xffff000096d57812 */ /* 0x000fe200078ec0ff */
[C---:B------:R-:W-:Y:S04]  /*20e0*/  HMMA.16816.F32.BF16 R40, R152.reuse, R148, R40 ;  /* 0x000000949828723c */ /* 0x040fe80000041828 */
[----:B------:R-:W-:Y:S01]  /*20f0*/  FADD R203, R203, R220 ;  /* 0x000000dccbcb7221 */ /* 0x000fe20000000000 */
[----:B------:R-:W-:Y:S01]  /*2100*/  SHF.L.U32 R220, R137, 0x10, RZ ;  /* 0x0000001089dc7819 */ /* 0x000fe200000006ff */
[----:B------:R-:W-:Y:S02]  /*2110*/  FADD R205, R205, R218 ;  /* 0x000000dacdcd7221 */ /* 0x000fe40000000000 */
[C---:B------:R-:W-:Y:S04]  /*2120*/  HMMA.16816.F32.BF16 R44, R152.reuse, R146, R44 ;  /* 0x00000092982c723c */ /* 0x040fe8000004182c */
[----:B------:R-:W-:Y:S02]  /*2130*/  IMAD.U32 R218, R139, 0x10000, RZ ;  /* 0x000100008bda7824 */ /* 0x000fe400078e00ff */
[----:B------:R-:W-:Y:S02]  /*2140*/  FADD R210, R210, R217 ;  /* 0x000000d9d2d27221 */ /* 0x000fe40000000000 */
[C---:B------:R-:W-:Y:S04]  /*2150*/  HMMA.16816.F32.BF16 R48, R152.reuse, R144, R48 ;  /* 0x000000909830723c */ /* 0x040fe80000041830 */
[----:B------:R-:W-:Y:S01]  /*2160*/  FADD R217, R209, R220 ;  /* 0x000000dcd1d97221 */ /* 0x000fe20000000000 */
[----:B------:R-:W-:Y:S01]  /*2170*/  LOP3.LUT R220, R139, 0xffff0000, RZ, 0xc0, !PT ;  /* 0xffff00008bdc7812 */ /* 0x000fe200078ec0ff */
[----:B------:R-:W-:Y:S02]  /*2180*/  IMAD.U32 R209, R143, 0x10000, RZ ;  /* 0x000100008fd17824 */ /* 0x000fe400078e00ff */
[C---:B------:R-:W-:Y:S04]  /*2190*/  HMMA.16816.F32.BF16 R52, R152.reuse, R142, R52 ;  /* 0x0000008e9834723c */ /* 0x040fe80000041834 */
[----:B------:R-:W-:Y:S01]  /*21a0*/  FADD R219, R204, R219 ;  /* 0x000000dbccdb7221 */ /* 0x000fe20000000000 */
[----:B------:R-:W-:Y:S01]  /*21b0*/  SHF.L.U32 R204, R149, 0x10, RZ ;  /* 0x0000001095cc7819 */ /* 0x000fe200000006ff */
[----:B------:R-:W-:Y:S01]  /*21c0*/  FADD R207, R207, R226 ;  /* 0x000000e2cfcf7221 */ /* 0x000fe20000000000 */
[----:B------:R-:W-:Y:S01]  /*21d0*/  LOP3.LUT R226, R143, 0xffff0000, RZ, 0xc0, !PT ;  /* 0xffff00008fe27812 */ /* 0x000fe200078ec0ff */
[C---:B------:R-:W-:Y:S04]  /*21e0*/  HMMA.16816.F32.BF16 R56, R152.reuse, R140, R56 ;  /* 0x0000008c9838723c */ /* 0x040fe80000041838 */
[----:B------:R-:W-:Y:S01]  /*21f0*/  FADD R209, R210, R209 ;  /* 0x000000d1d2d17221 */ /* 0x000fe20000000000 */
[----:B------:R-:W-:Y:S01]  /*2200*/  LOP3.LUT R210, R137, 0xffff0000, RZ, 0xc0, !PT ;  /* 0xffff000089d27812 */ /* 0x000fe200078ec0ff */
[----:B------:R-:W-:Y:S02]  /*2210*/  FADD R208, R208, R213 ;  /* 0x000000d5d0d07221 */ /* 0x000fe40000000000 */
[C---:B------:R-:W-:Y:S04]  /*2220*/  HMMA.16816.F32.BF16 R60, R152.reuse, R138, R60 ;  /* 0x0000008a983c723c */ /* 0x040fe8000004183c */
[----:B------:R-:W-:Y:S01]  /*2230*/  FADD R213, R203, R218 ;  /* 0x000000dacbd57221 */ /* 0x000fe20000000000 */
[----:B------:R-:W-:Y:S01]  /*2240*/  SHF.L.U32 R218, R145, 0x10, RZ ;  /* 0x0000001091da7819 */ /* 0x000fe200000006ff */
[----:B------:R-:W-:Y:S01]  /*2250*/  FADD R210, R217, R210 ;  /* 0x000000d2d9d27221 */ /* 0x000fe20000000000 */
[----:B------:R-:W-:Y:S01]  /*2260*/  LOP3.LUT R217, R149, 0xffff0000, RZ, 0xc0, !PT ;  /* 0xffff000095d97812 */ /* 0x000fe200078ec0ff */
[-C--:B------:R-:W-:Y:S04]  /*2270*/  HMMA.16816.F32.BF16 R64, R152, R136.reuse, R64 ;  /* 0x000000889840723c */ /* 0x080fe80000041840 */
[----:B------:R-:W-:Y:S02]  /*2280*/  FADD R203, R205, R218 ;  /* 0x000000dacdcb7221 */ /* 0x000fe40000000000 */
[----:B------:R-:W-:Y:S01]  /*2290*/  FADD R205, R206, R221 ;  /* 0x000000ddcecd7221 */ /* 0x000fe20000000000 */
[----:B------:R-:W-:Y:S01]  /*22a0*/  LOP3.LUT R206, R141, 0xffff0000, RZ, 0xc0, !PT ;  /* 0xffff00008dce7812 */ /* 0x000fe200078ec0ff */
[C---:B----4-:R-:W-:Y:S04]  /*22b0*/  HMMA.16816.F32.BF16 R68, R156.reuse, R136, R68 ;  /* 0x000000889c44723c */ /* 0x050fe80000041844 */
[----:B------:R-:W-:Y:S02]  /*22c0*/  IMAD.U32 R221, R151, 0x10000, RZ ;  /* 0x0001000097dd7824 */ /* 0x000fe400078e00ff */
[----:B------:R-:W-:Y:S02]  /*22d0*/  FADD R204, R207, R204 ;  /* 0x000000cccfcc7221 */ /* 0x000fe40000000000 */
[C---:B------:R-:W-:Y:S04]  /*22e0*/  HMMA.16816.F32.BF16 R72, R156.reuse, R138, R72 ;  /* 0x0000008a9c48723c */ /* 0x040fe80000041848 */
[----:B------:R-:W-:Y:S02]  /*22f0*/  FADD R218, R208, R221 ;  /* 0x000000ddd0da7221 */ /* 0x000fe40000000000 */
[----:B------:R-:W-:Y:S01]  /*2300*/  FADD R208, R213, R220 ;  /* 0x000000dcd5d07221 */ /* 0x000fe20000000000 */
[----:B------:R-:W-:Y:S01]  /*2310*/  LOP3.LUT R213, R151, 0xffff0000, RZ, 0xc0, !PT ;  /* 0xffff000097d57812 */ /* 0x000fe200078ec0ff */
[C---:B------:R-:W-:Y:S04]  /*2320*/  HMMA.16816.F32.BF16 R76, R156.reuse, R140, R76 ;  /* 0x0000008c9c4c723c */ /* 0x040fe8000004184c */
[----:B------:R-:W-:Y:S01]  /*2330*/  LOP3.LUT R220, R147, 0xffff0000, RZ, 0xc0, !PT ;  /* 0xffff000093dc7812 */ /* 0x000fe200078ec0ff */
[----:B------:R-:W-:Y:S01]  /*2340*/  FADD R207, R219, R206 ;  /* 0x000000cedbcf7221 */ /* 0x000fe20000000000 */
[----:B------:R-:W-:Y:S01]  /*2350*/  LOP3.LUT R206, R145, 0xffff0000, RZ, 0xc0, !PT ;  /* 0xffff000091ce7812 */ /* 0x000fe200078ec0ff */
[----:B------:R-:W-:Y:S01]  /*2360*/  FADD R204, R204, R217 ;  /* 0x000000d9cccc7221 */ /* 0x000fe20000000000 */
[C---:B------:R-:W-:Y:S04]  /*2370*/  HMMA.16816.F32.BF16 R80, R156.reuse, R142, R80 ;  /* 0x0000008e9c50723c */ /* 0x040fe80000041850 */
[----:B------:R-:W-:Y:S01]  /*2380*/  FADD R205, R205, R220 ;  /* 0x000000dccdcd7221 */ /* 0x000fe20000000000 */
[----:B------:R-:W-:Y:S01]  /*2390*/  IADD3 R220, P0, R224, c[0x0][0x1a0], RZ ;  /* 0x00006800e0dc7a10 */ /* 0x000fe20007f1e0ff */
[----:B------:R-:W-:Y:S01]  /*23a0*/  FADD R206, R203, R206 ;  /* 0x000000cecbce7221 */ /* 0x000fe20000000000 */
[----:B------:R-:W-:Y:S01]  /*23b0*/  LOP3.LUT R219, R214, 0x2, RZ, 0xc0, !PT ;  /* 0x00000002d6db7812 */ /* 0x000fe200078ec0ff */
[C---:B------:R-:W-:Y:S04]  /*23c0*/  HMMA.16816.F32.BF16 R84, R156.reuse, R144, R84 ;  /* 0x000000909c54723c */ /* 0x040fe80000041854 */
[----:B------:R-:W-:Y:S01]  /*23d0*/  IADD3.X R221, R225, c[0x0][0x1a4], RZ, P0, !PT ;  /* 0x00006900e1dd7a10 */ /* 0x000fe200007fe4ff */
[----:B------:R-:W-:Y:S01]  /*23e0*/  FADD R203, R218, R213 ;  /* 0x000000d5dacb7221 */ /* 0x000fe20000000000 */
[----:B------:R-:W-:Y:S01]  /*23f0*/  SHF.R.U32.HI R219, RZ, 0x1, R219 ;  /* 0x00000001ffdb7819 */ /* 0x000fe200000116db */
[----:B------:R-:W-:Y:S01]  /*2400*/  FADD R209, R209, R226 ;  /* 0x000000e2d1d17221 */ /* 0x000fe20000000000 */
[C---:B------:R-:W-:Y:S03]  /*2410*/  HMMA.16816.F32.BF16 R88, R156.reuse, R146, R88 ;  /* 0x000000929c58723c */ /* 0x040fe60000041858 */
[----:B------:R-:W-:Y:S02]  /*2420*/  ISETP.NE.U32.AND P5, PT, R219, RZ, PT ;  /* 0x000000ffdb00720c */ /* 0x000fe40003fa5070 */
[C---:B------:R-:W-:Y:S02]  /*2430*/  LOP3.LUT R213, R215.reuse, 0x2, RZ, 0xc0, !PT ;  /* 0x00000002d7d57812 */ /* 0x040fe400078ec0ff */
[----:B------:R-:W-:Y:S01]  /*2440*/  LOP3.LUT R218, R215, 0x4, RZ, 0xc0, !PT ;  /* 0x00000004d7da7812 */ /* 0x000fe200078ec0ff */
[C---:B------:R-:W-:Y:S04]  /*2450*/  HMMA.16816.F32.BF16 R92, R156.reuse, R148, R92 ;  /* 0x000000949c5c723c */ /* 0x040fe8000004185c */
[----:B------:R-:W-:Y:S02]  /*2460*/  SHF.R.U32.HI R213, RZ, 0x1, R213 ;  /* 0x00000001ffd57819 */ /* 0x000fe400000116d5 */
[----:B------:R-:W-:Y:S02]  /*2470*/  SHF.R.U32.HI R218, RZ, 0x2, R218 ;  /* 0x00000002ffda7819 */ /* 0x000fe400000116da */
[-C--:B------:R-:W-:Y:S03]  /*2480*/  HMMA.16816.F32.BF16 R96, R156, R150.reuse, R96 ;  /* 0x000000969c60723c */ /* 0x080fe60000041860 */
[----:B------:R-:W-:Y:S02]  /*2490*/  ISETP.NE.U32.AND P1, PT, R213, RZ, PT ;  /* 0x000000ffd500720c */ /* 0x000fe40003f25070 */
[----:B------:R-:W-:Y:S02]  /*24a0*/  ISETP.NE.U32.AND P4, PT, R218, RZ, PT ;  /* 0x000000ffda00720c */ /* 0x000fe40003f85070 */
[----:B------:R-:W-:Y:S01]  /*24b0*/  IADD3 R218, P0, R222, c[0x0][0x1c0], RZ ;  /* 0x00007000deda7a10 */ /* 0x000fe20007f1e0ff */
[C---:B------:R-:W-:Y:S04]  /*24c0*/  HMMA.16816.F32.BF16 R100, R160.reuse, R150, R100 ;  /* 0x00000096a064723c */ /* 0x040fe80000041864 */
[----:B------:R-:W-:Y:S02]  /*24d0*/  IADD3.X R219, R223, c[0x0][0x1c4], RZ, P0, !PT ;  /* 0x00007100dfdb7a10 */ /* 0x000fe400007fe4ff */
[----:B------:R-:W-:Y:S02]  /*24e0*/  LOP3.LUT R213, R214, 0x4, RZ, 0xc0, !PT ;  /* 0x00000004d6d57812 */ /* 0x000fe400078ec0ff */
[C---:B------:R-:W-:Y:S01]  /*24f0*/  HMMA.16816.F32.BF16 R104, R160.reuse, R148, R104 ;  /* 0x00000094a068723c */ /* 0x040fe20000041868 */
[----:B------:R3:W-:Y:S03]  /*2500*/  @P1 LDGSTS.E.BYPASS.LTC128B.128 [R229+0x80], [R224.64+0x80] ;  /* 0x00080080e0e51fae */ /* 0x0007e6000b901d52 */
[----:B------:R-:W-:Y:S02]  /*2510*/  SHF.R.U32.HI R213, RZ, 0x2, R213 ;  /* 0x00000002ffd57819 */ /* 0x000fe400000116d5 */
[----:B------:R-:W-:Y:S02]  /*2520*/  LOP3.LUT R217, R215, 0x8, RZ, 0xc0, !PT ;  /* 0x00000008d7d97812 */ /* 0x000fe400078ec0ff */
[C---:B------:R-:W-:Y:S03]  /*2530*/  HMMA.16816.F32.BF16 R108, R160.reuse, R146, R108 ;  /* 0x00000092a06c723c */ /* 0x040fe6000004186c */
[----:B------:R-:W-:Y:S02]  /*2540*/  ISETP.NE.U32.AND P2, PT, R213, RZ, PT ;  /* 0x000000ffd500720c */ /* 0x000fe40003f45070 */
[----:B------:R-:W-:Y:S02]  /*2550*/  IADD3 R213, R212, UR12, RZ ;  /* 0x0000000cd4d57c10 */ /* 0x000fe4000fffe0ff */
[----:B------:R-:W-:Y:S01]  /*2560*/  SHF.R.U32.HI R217, RZ, 0x3, R217 ;  /* 0x00000003ffd97819 */ /* 0x000fe200000116d9 */
[C---:B------:R-:W-:Y:S02]  /*2570*/  HMMA.16816.F32.BF16 R112, R160.reuse, R144, R112 ;  /* 0x00000090a070723c */ /* 0x040fe40000041870 */
[----:B------:R4:W-:Y:S01]  /*2580*/  @P6 LDGSTS.E.BYPASS.LTC128B.128 [R213+0x8000], [R222.64] ;  /* 0x08000000ded56fae */ /* 0x0009e2000b901d52 */
[----:B------:R-:W-:Y:S02]  /*2590*/  ISETP.NE.U32.AND P3, PT, R217, RZ, PT ;  /* 0x000000ffd900720c */ /* 0x000fe40003f65070 */
[----:B------:R-:W-:Y:S02]  /*25a0*/  LOP3.LUT R217, R214, 0x8, RZ, 0xc0, !PT ;  /* 0x00000008d6d97812 */ /* 0x000fe400078ec0ff */
[----:B-1----:R-:W-:Y:S01]  /*25b0*/  LOP3.LUT R226, R169, 0xffff0000, RZ, 0xc0, !PT ;  /* 0xffff0000a9e27812 */ /* 0x002fe200078ec0ff */
[C---:B------:R-:W-:Y:S02]  /*25c0*/  HMMA.16816.F32.BF16 R116, R160.reuse, R142, R116 ;  /* 0x0000008ea074723c */ /* 0x040fe40000041874 */
[----:B------:R4:W-:Y:S02]  /*25d0*/  @P5 LDGSTS.E.BYPASS.LTC128B.128 [R213+0x8080], [R222.64+0x80] ;  /* 0x08080080ded55fae */ /* 0x0009e4000b901d52 */
[----:B------:R-:W-:Y:S02]  /*25e0*/  SHF.R.U32.HI R217, RZ, 0x3, R217 ;  /* 0x00000003ffd97819 */ /* 0x000fe400000116d9 */
[----:B---3--:R-:W-:Y:S02]  /*25f0*/  SHF.L.U32 R224, R172, 0x10, RZ ;  /* 0x00000010ace07819 */ /* 0x008fe400000006ff */
[C---:B------:R-:W-:Y:S02]  /*2600*/  HMMA.16816.F32.BF16 R120, R160.reuse, R140, R120 ;  /* 0x0000008ca078723c */ /* 0x040fe40000041878 */
[----:B------:R1:W-:Y:S01]  /*2610*/  @P4 LDGSTS.E.BYPASS.LTC128B.128 [R227], [R220.64] ;  /* 0x00000000dce34fae */ /* 0x0003e2000b901d52 */
[----:B------:R-:W-:Y:S01]  /*2620*/  ISETP.NE.U32.AND P1, PT, R217, RZ, PT ;  /* 0x000000ffd900720c */ /* 0x000fe20003f25070 */
[----:B------:R-:W-:Y:S01]  /*2630*/  FADD R207, R207, R224 ;  /* 0x000000e0cfcf7221 */ /* 0x000fe20000000000 */
[----:B------:R-:W-:Y:S01]  /*2640*/  IADD3 R217, R211, UR12, RZ ;  /* 0x0000000cd3d97c10 */ /* 0x000fe2000fffe0ff */
[----:B------:R-:W-:Y:S01]  /*2650*/  @UP1 UIADD3 UR12, UR12, 0x2000, URZ ;  /* 0x000020000c0c1890 */ /* 0x000fe2000fffe03f */
[----:B------:R-:W-:Y:S01]  /*2660*/  IMAD.U32 R224, R178, 0x10000, RZ ;  /* 0x00010000b2e07824 */ /* 0x000fe200078e00ff */
[C---:B------:R-:W-:Y:S01]  /*2670*/  HMMA.16816.F32.BF16 R124, R160.reuse, R138, R124 ;  /* 0x0000008aa07c723c */ /* 0x040fe2000004187c */
[----:B------:R-:W-:Y:S01]  /*2680*/  @!UP1 UIADD3 UR12, UR7, -0x6000, URZ ;  /* 0xffffa000070c9890 */ /* 0x000fe2000fffe03f */
[----:B------:R1:W-:Y:S02]  /*2690*/  @P3 LDGSTS.E.BYPASS.LTC128B.128 [R227+0x80], [R220.64+0x80] ;  /* 0x00080080dce33fae */ /* 0x0003e4000b901d52 */
[----:B------:R-:W-:Y:S01]  /*26a0*/  FADD R205, R205, R224 ;  /* 0x000000e0cdcd7221 */ /* 0x000fe20000000000 */
[----:B------:R-:W-:Y:S02]  /*26b0*/  LOP3.LUT R224, R174, 0xffff0000, RZ, 0xc0, !PT ;  /* 0xffff0000aee07812 */ /* 0x000fe400078ec0ff */
[----:B------:R-:W-:Y:S01]  /*26c0*/  LOP3.LUT R225, R180, 0xffff0000, RZ, 0xc0, !PT ;  /* 0xffff0000b4e17812 */ /* 0x000fe200078ec0ff */
[----:B------:R-:W-:Y:S02]  /*26d0*/  HMMA.16816.F32.BF16 R128, R160, R136, R128 ;  /* 0x00000088a080723c */ /* 0x000fe40000041880 */
[----:B------:R3:W-:Y:S01]  /*26e0*/  @P2 LDGSTS.E.BYPASS.LTC128B.128 [R217+0x8000], [R218.64] ;  /* 0x08000000dad92fae */ /* 0x0007e2000b901d52 */
[----:B------:R-:W-:Y:S01]  /*26f0*/  ISETP.GT.AND P2, PT, R216, -0x2, PT ;  /* 0xfffffffed800780c */ /* 0x000fe20003f44270 */
[----:B----4-:R-:W-:Y:S01]  /*2700*/  IMAD.U32 R222, R174, 0x10000, RZ ;  /* 0x00010000aede7824 */ /* 0x010fe200078e00ff */
[----:B------:R-:W-:-:S03]  /*2710*/  SHF.L.U32 R223, R168, 0x10, RZ ;  /* 0x00000010a8df7819 */ /* 0x000fc600000006ff */
[C---:B------:R-:W-:Y:S02]  /*2720*/  HMMA.16816.F32.BF16 R4, R164.reuse, R168, R4 ;  /* 0x000000a8a404723c */ /* 0x040fe40000041804 */
[----:B------:R3:W-:Y:S03]  /*2730*/  @P1 LDGSTS.E.BYPASS.LTC128B.128 [R217+0x8080], [R218.64+0x80] ;  /* 0x08080080dad91fae */ /* 0x0007e6000b901d52 */
[----:B------:R-:W-:Y:S01]  /*2740*/  FADD R209, R209, R222 ;  /* 0x000000ded1d17221 */ /* 0x000fe20000000000 */
[----:B------:R-:W-:Y:S01]  /*2750*/  IADD3 R213, R216, -0x1, RZ ;  /* 0xffffffffd8d57810 */ /* 0x000fe20007ffe0ff */
[----:B------:R-:W-:Y:S01]  /*2760*/  IMAD.U32 R222, R182, 0x10000, RZ ;  /* 0x00010000b6de7824 */ /* 0x000fe200078e00ff */
[C---:B------:R-:W-:Y:S02]  /*2770*/  HMMA.16816.F32.BF16 R8, R164.reuse, R170, R8 ;  /* 0x000000aaa408723c */ /* 0x040fe40000041808 */
[----:B------:R-:W0:Y:S01]  /*2780*/  LDGDEPBAR ;  /* 0x00000000000079af */ /* 0x000e220000000000 */
[----:B------:R-:W-:Y:S01]  /*2790*/  ISETP.NE.AND P0, PT, R213, RZ, PT ;  /* 0x000000ffd500720c */ /* 0x000fe20003f05270 */
[----:B------:R-:W-:Y:S01]  /*27a0*/  FADD R210, R210, R223 ;  /* 0x000000dfd2d27221 */ /* 0x000fe20000000000 */
[----:B------:R-:W-:Y:S01]  /*27b0*/  SHF.L.U32 R223, R176, 0x10, RZ ;  /* 0x00000010b0df7819 */ /* 0x000fe200000006ff */
[----:B------:R-:W-:Y:S01]  /*27c0*/  FADD R203, R203, R222 ;  /* 0x000000decbcb7221 */ /* 0x000fe20000000000 */
[----:B------:R-:W-:Y:S01]  /*27d0*/  LOP3.LUT R222, R172, 0xffff0000, RZ, 0xc0, !PT ;  /* 0xffff0000acde7812 */ /* 0x000fe200078ec0ff */
[C---:B------:R-:W-:Y:S04]  /*27e0*/  HMMA.16816.F32.BF16 R12, R164.reuse, R172, R12 ;  /* 0x000000aca40c723c */ /* 0x040fe8000004180c */
[----:B------:R-:W-:Y:S01]  /*27f0*/  FADD R206, R206, R223 ;  /* 0x000000dfcece7221 */ /* 0x000fe20000000000 */
[----:B------:R-:W-:Y:S01]  /*2800*/  LOP3.LUT R223, R170, 0xffff0000, RZ, 0xc0, !PT ;  /* 0xffff0000aadf7812 */ /* 0x000fe200078ec0ff */
[----:B------:R-:W-:Y:S01]  /*2810*/  FADD R207, R207, R222 ;  /* 0x000000decfcf7221 */ /* 0x000fe20000000000 */
[----:B------:R-:W-:Y:S01]  /*2820*/  LOP3.LUT R222, R178, 0xffff0000, RZ, 0xc0, !PT ;  /* 0xffff0000b2de7812 */ /* 0x000fe200078ec0ff */
[C---:B------:R-:W-:Y:S04]  /*2830*/  HMMA.16816.F32.BF16 R16, R164.reuse, R174, R16 ;  /* 0x000000aea410723c */ /* 0x040fe80000041810 */
[----:B------:R-:W-:Y:S01]  /*2840*/  FADD R205, R205, R222 ;  /* 0x000000decdcd7221 */ /* 0x000fe20000000000 */
[----:B------:R-:W-:Y:S01]  /*2850*/  LOP3.LUT R222, R182, 0xffff0000, RZ, 0xc0, !PT ;  /* 0xffff0000b6de7812 */ /* 0x000fe200078ec0ff */
[----:B---3--:R-:W-:Y:S01]  /*2860*/  IMAD.U32 R217, R170, 0x10000, RZ ;  /* 0x00010000aad97824 */ /* 0x008fe200078e00ff */
[----:B------:R-:W-:Y:S01]  /*2870*/  SEL R215, R215, RZ, P0 ;  /* 0x000000ffd7d77207 */ /* 0x000fe20000000000 */
[C---:B------:R-:W-:Y:S01]  /*2880*/  HMMA.16816.F32.BF16 R20, R164.reuse, R176, R20 ;  /* 0x000000b0a414723c */ /* 0x040fe20000041814 */
[----:B------:R-:W-:Y:S04]  /*2890*/  DEPBAR.LE SB0, 0x2 ;  /* 0x000080800000791a */ /* 0x000fe80000000000 */
[----:B------:R-:W-:Y:S01]  /*28a0*/  BAR.SYNC.DEFER_BLOCKING 0x0 ;  /* 0x0000000000007b1d */ /* 0x000fe20000010000 */
[----:B------:R-:W-:Y:S02]  /*28b0*/  FADD R208, R208, R217 ;  /* 0x000000d9d0d07221 */ /* 0x000fe40000000000 */
[C---:B------:R-:W-:Y:S05]  /*28c0*/  HMMA.16816.F32.BF16 R24, R164.reuse, R178, R24 ;  /* 0x000000b2a418723c */ /* 0x040fea0000041818 */
[----:B------:R-:W-:Y:S01]  /*28d0*/  SHF.L.U32 R217, R180, 0x10, RZ ;  /* 0x00000010b4d97819 */ /* 0x000fe200000006ff */
[----:B------:R-:W-:Y:S01]  /*28e0*/  FADD R208, R208, R223 ;  /* 0x000000dfd0d07221 */ /* 0x000fe20000000000 */
[----:B------:R-:W-:Y:S01]  /*28f0*/  SEL R214, R214, RZ, P0 ;  /* 0x000000ffd6d67207 */ /* 0x000fe20000000000 */
[C---:B------:R-:W-:Y:S04]  /*2900*/  HMMA.16816.F32.BF16 R28, R164.reuse, R180, R28 ;  /* 0x000000b4a41c723c */ /* 0x040fe8000004181c */
[----:B------:R-:W-:Y:S01]  /*2910*/  FADD R204, R204, R217 ;  /* 0x000000d9cccc7221 */ /* 0x000fe20000000000 */
[----:B------:R-:W-:Y:S01]  /*2920*/  LOP3.LUT R217, R168, 0xffff0000, RZ, 0xc0, !PT ;  /* 0xffff0000a8d97812 */ /* 0x000fe200078ec0ff */
[----:B------:R-:W-:Y:S01]  /*2930*/  IMAD.U32 R223, R171, 0x10000, RZ ;  /* 0x00010000abdf7824 */ /* 0x000fe200078e00ff */
[----:B------:R-:W-:Y:S01]  /*2940*/  MOV R216, R213 ;  /* 0x000000d500d87202 */ /* 0x000fe20000000f00 */
[-C--:B------:R-:W-:Y:S04]  /*2950*/  HMMA.16816.F32.BF16 R32, R164, R182.reuse, R32 ;  /* 0x000000b6a420723c */ /* 0x080fe80000041820 */
[----:B------:R-:W-:Y:S01]  /*2960*/  FADD R210, R210, R217 ;  /* 0x000000d9d2d27221 */ /* 0x000fe20000000000 */
[----:B------:R-:W-:Y:S01]  /*2970*/  LOP3.LUT R217, R176, 0xffff0000, RZ, 0xc0, !PT ;  /* 0xffff0000b0d97812 */ /* 0x000fe200078ec0ff */
[----:B------:R-:W-:Y:S01]  /*2980*/  FADD R209, R209, R224 ;  /* 0x000000e0d1d17221 */ /* 0x000fe20000000000 */
[----:B------:R-:W-:Y:S01]  /*2990*/  SHF.L.U32 R224, R173, 0x10, RZ ;  /* 0x00000010ade07819 */ /* 0x000fe200000006ff */
[C---:B------:R-:W-:Y:S04]  /*29a0*/  HMMA.16816.F32.BF16 R36, R184.reuse, R182, R36 ;  /* 0x000000b6b824723c */ /* 0x040fe80000041824 */
[----:B------:R-:W-:Y:S01]  /*29b0*/  FADD R208, R208, R223 ;  /* 0x000000dfd0d07221 */ /* 0x000fe20000000000 */
[----:B------:R-:W-:Y:S01]  /*29c0*/  SHF.L.U32 R223, R177, 0x10, RZ ;  /* 0x00000010b1df7819 */ /* 0x000fe200000006ff */
[----:B------:R-:W-:Y:S01]  /*29d0*/  FADD R206, R206, R217 ;  /* 0x000000d9cece7221 */ /* 0x000fe20000000000 */
[----:B------:R-:W-:Y:S01]  /*29e0*/  SHF.L.U32 R217, R169, 0x10, RZ ;  /* 0x00000010a9d97819 */ /* 0x000fe200000006ff */
[C---:B------:R-:W-:Y:S04]  /*29f0*/  HMMA.16816.F32.BF16 R40, R184.reuse, R180, R40 ;  /* 0x000000b4b828723c */ /* 0x040fe80000041828 */
[----:B------:R-:W-:Y:S02]  /*2a00*/  FADD R203, R203, R222 ;  /* 0x000000decbcb7221 */ /* 0x000fe40000000000 */
[----:B------:R-:W-:Y:S02]  /*2a10*/  IMAD.U32 R222, R179, 0x10000, RZ ;  /* 0x00010000b3de7824 */ /* 0x000fe400078e00ff */
        /* <DEDUP_REMOVED lines=9> */
[C---:B------:R-:W-:Y:S04]  /*2ab0*/  HMMA.16816.F32.BF16 R52, R184.reuse, R174, R52 ;  /* 0x000000aeb834723c */ /* 0x040fe80000041834 */
[----:B------:R-:W-:Y:S02]  /*2ac0*/  FADD R217, R210, R217 ;  /* 0x000000d9d2d97221 */ /* 0x000fe40000000000 */
[----:B------:R-:W-:Y:S02]  /*2ad0*/  IMAD.U32 R210, R175, 0x10000, RZ ;  /* 0x00010000afd27824 */ /* 0x000fe400078e00ff */
[C---:B------:R-:W-:Y:S04]  /*2ae0*/  HMMA.16816.F32.BF16 R56, R184.reuse, R172, R56 ;  /* 0x000000acb838723c */ /* 0x040fe80000041838 */
[----:B------:R-:W-:Y:S02]  /*2af0*/  IMAD.U32 R222, R183, 0x10000, RZ ;  /* 0x00010000b7de7824 */ /* 0x000fe400078e00ff */
[----:B------:R-:W-:Y:S02]  /*2b00*/  FADD R210, R209, R210 ;  /* 0x000000d2d1d27221 */ /* 0x000fe40000000000 */
[C---:B------:R-:W-:Y:S04]  /*2b10*/  HMMA.16816.F32.BF16 R60, R184.reuse, R170, R60 ;  /* 0x000000aab83c723c */ /* 0x040fe8000004183c */
[----:B------:R-:W-:Y:S02]  /*2b20*/  FADD R223, R204, R223 ;  /* 0x000000dfccdf7221 */ /* 0x000fe40000000000 */
[----:B------:R-:W-:Y:S02]  /*2b30*/  FADD R222, R203, R222 ;  /* 0x000000decbde7221 */ /* 0x000fe40000000000 */
[-C--:B------:R-:W-:Y:S01]  /*2b40*/  HMMA.16816.F32.BF16 R64, R184, R168.reuse, R64 ;  /* 0x000000a8b840723c */ /* 0x080fe20000041840 */
[----:B------:R1:W3:Y:S03]  /*2b50*/  LDSM.16.MT88.4 R132, [R200+UR5] ;  /* 0x00000005c884783b */ /* 0x0002e60008004200 */
[----:B------:R-:W-:Y:S01]  /*2b60*/  FADD R209, R217, R226 ;  /* 0x000000e2d9d17221 */ /* 0x000fe20000000000 */
[----:B------:R-:W-:Y:S01]  /*2b70*/  LOP3.LUT R217, R183, 0xffff0000, RZ, 0xc0, !PT ;  /* 0xffff0000b7d97812 */ /* 0x000fe200078ec0ff */
[----:B------:R-:W-:Y:S01]  /*2b80*/  FADD R203, R208, R225 ;  /* 0x000000e1d0cb7221 */ /* 0x000fe20000000000 */
[----:B------:R-:W-:Y:S01]  /*2b90*/  LOP3.LUT R208, R181, 0xffff0000, RZ, 0xc0, !PT ;  /* 0xffff0000b5d07812 */ /* 0x000fe200078ec0ff */
[C---:B--2---:R-:W-:Y:S01]  /*2ba0*/  HMMA.16816.F32.BF16 R68, R188.reuse, R168, R68 ;  /* 0x000000a8bc44723c */ /* 0x044fe20000041844 */
[----:B------:R1:W3:Y:S03]  /*2bb0*/  LDSM.16.MT88.4 R152, [R199+UR5] ;  /* 0x00000005c798783b */ /* 0x0002e60008004200 */
[----:B------:R-:W-:Y:S01]  /*2bc0*/  FADD R204, R224, R205 ;  /* 0x000000cde0cc7221 */ /* 0x000fe20000000000 */
[----:B------:R-:W-:Y:S02]  /*2bd0*/  LOP3.LUT R205, R175, 0xffff0000, RZ, 0xc0, !PT ;  /* 0xffff0000afcd7812 */ /* 0x000fe400078ec0ff */
[----:B------:R-:W-:Y:S01]  /*2be0*/  LOP3.LUT R224, R177, 0xffff0000, RZ, 0xc0, !PT ;  /* 0xffff0000b1e07812 */ /* 0x000fe200078ec0ff */
[C---:B------:R-:W-:Y:S01]  /*2bf0*/  HMMA.16816.F32.BF16 R72, R188.reuse, R170, R72 ;  /* 0x000000aabc48723c */ /* 0x040fe20000041848 */
[----:B------:R1:W3:Y:S03]  /*2c00*/  LDSM.16.MT88.4 R156, [R198+UR5] ;  /* 0x00000005c69c783b */ /* 0x0002e60008004200 */
[----:B------:R-:W-:Y:S01]  /*2c10*/  LOP3.LUT R225, R179, 0xffff0000, RZ, 0xc0, !PT ;  /* 0xffff0000b3e17812 */ /* 0x000fe200078ec0ff */
[----:B------:R-:W-:Y:S02]  /*2c20*/  FADD R210, R210, R205 ;  /* 0x000000cdd2d27221 */ /* 0x000fe40000000000 */
[----:B------:R-:W-:Y:S01]  /*2c30*/  FADD R205, R207, R224 ;  /* 0x000000e0cfcd7221 */ /* 0x000fe20000000000 */
[C---:B------:R-:W-:Y:S01]  /*2c40*/  HMMA.16816.F32.BF16 R76, R188.reuse, R172, R76 ;  /* 0x000000acbc4c723c */ /* 0x040fe2000004184c */
[----:B------:R1:W3:Y:S03]  /*2c50*/  LDSM.16.MT88.4 R160, [R197+UR5] ;  /* 0x00000005c5a0783b */ /* 0x0002e60008004200 */
[----:B------:R-:W-:Y:S01]  /*2c60*/  FADD R207, R223, R208 ;  /* 0x000000d0dfcf7221 */ /* 0x000fe20000000000 */
[----:B------:R-:W-:Y:S01]  /*2c70*/  IADD3 R224, P0, R220, c[0x0][0x1a8], RZ ;  /* 0x00006a00dce07a10 */ /* 0x000fe20007f1e0ff */
[----:B------:R-:W-:Y:S01]  /*2c80*/  FADD R208, R222, R217 ;  /* 0x000000d9ded07221 */ /* 0x000fe20000000000 */
[----:B------:R-:W-:Y:S01]  /*2c90*/  IADD3 R222, P1, R218, c[0x0][0x1c8], RZ ;  /* 0x00007200dade7a10 */ /* 0x000fe20007f3e0ff */
[C---:B------:R-:W-:Y:S01]  /*2ca0*/  HMMA.16816.F32.BF16 R80, R188.reuse, R174, R80 ;  /* 0x000000aebc50723c */ /* 0x040fe20000041850 */
[----:B------:R1:W3:Y:S03]  /*2cb0*/  LDSM.16.MT88.4 R136, [R196+UR4] ;  /* 0x00000004c488783b */ /* 0x0002e60008004200 */
[----:B------:R-:W-:Y:S01]  /*2cc0*/  FADD R206, R206, R225 ;  /* 0x000000e1cece7221 */ /* 0x000fe20000000000 */
[----:B------:R-:W-:Y:S02]  /*2cd0*/  IADD3.X R223, R219, c[0x0][0x1cc], RZ, P1, !PT ;  /* 0x00007300dbdf7a10 */ /* 0x000fe40000ffe4ff */
[----:B------:R-:W-:Y:S01]  /*2ce0*/  IADD3.X R225, R221, c[0x0][0x1ac], RZ, P0, !PT ;  /* 0x00006b00dde17a10 */ /* 0x000fe200007fe4ff */
[C---:B------:R-:W-:Y:S01]  /*2cf0*/  HMMA.16816.F32.BF16 R84, R188.reuse, R176, R84 ;  /* 0x000000b0bc54723c */ /* 0x040fe20000041854 */
[----:B------:R1:W3:Y:S07]  /*2d00*/  LDSM.16.MT88.4 R140, [R3+UR4] ;  /* 0x00000004038c783b */ /* 0x0002ee0008004200 */
[C---:B------:R-:W-:Y:S01]  /*2d10*/  HMMA.16816.F32.BF16 R88, R188.reuse, R178, R88 ;  /* 0x000000b2bc58723c */ /* 0x040fe20000041858 */
[----:B------:R1:W3:Y:S07]  /*2d20*/  LDSM.16.MT88.4 R144, [R2+UR4] ;  /* 0x000000040290783b */ /* 0x0002ee0008004200 */
[C---:B------:R-:W-:Y:S01]  /*2d30*/  HMMA.16816.F32.BF16 R92, R188.reuse, R180, R92 ;  /* 0x000000b4bc5c723c */ /* 0x040fe2000004185c */
[----:B------:R1:W3:Y:S07]  /*2d40*/  LDSM.16.MT88.4 R148, [R0+UR4] ;  /* 0x000000040094783b */ /* 0x0002ee0008004200 */
[-C--:B------:R-:W-:Y:S08]  /*2d50*/  HMMA.16816.F32.BF16 R96, R188, R182.reuse, R96 ;  /* 0x000000b6bc60723c */ /* 0x080ff00000041860 */
[C---:B------:R-:W-:Y:S08]  /*2d60*/  HMMA.16816.F32.BF16 R100, R192.reuse, R182, R100 ;  /* 0x000000b6c064723c */ /* 0x040ff00000041864 */
[C---:B------:R-:W-:Y:S08]  /*2d70*/  HMMA.16816.F32.BF16 R104, R192.reuse, R180, R104 ;  /* 0x000000b4c068723c */ /* 0x040ff00000041868 */
[C---:B------:R-:W-:Y:S08]  /*2d80*/  HMMA.16816.F32.BF16 R108, R192.reuse, R178, R108 ;  /* 0x000000b2c06c723c */ /* 0x040ff0000004186c */
[C---:B------:R-:W-:Y:S08]  /*2d90*/  HMMA.16816.F32.BF16 R112, R192.reuse, R176, R112 ;  /* 0x000000b0c070723c */ /* 0x040ff00000041870 */
[C---:B------:R-:W-:Y:S08]  /*2da0*/  HMMA.16816.F32.BF16 R116, R192.reuse, R174, R116 ;  /* 0x000000aec074723c */ /* 0x040ff00000041874 */
[C---:B------:R-:W-:Y:S08]  /*2db0*/  HMMA.16816.F32.BF16 R120, R192.reuse, R172, R120 ;  /* 0x000000acc078723c */ /* 0x040ff00000041878 */
[C---:B------:R-:W-:Y:S08]  /*2dc0*/  HMMA.16816.F32.BF16 R124, R192.reuse, R170, R124 ;  /* 0x000000aac07c723c */ /* 0x040ff0000004187c */
[----:B------:R-:W-:Y:S01]  /*2dd0*/  HMMA.16816.F32.BF16 R128, R192, R168, R128 ;  /* 0x000000a8c080723c */ /* 0x000fe20000041880 */
[----:B------:R-:W-:-:S10]  /*2de0*/  @P2 BRA `(.L_x_47) ;  /* 0xffffeec000002947 */ /* 0x000fd4000383ffff */
.L_x_46:
[----:B------:R-:W0:Y:S01]  /*2df0*/  LDGDEPBAR ;  /* 0x00000000000079af */ /* 0x000e220000000000 */
[----:B------:R-:W-:-:S03]  /*2e00*/  ISETP.NE.U32.AND P0, PT, RZ, c[0x0][0x270], PT ;  /* 0x00009c00ff007a0c */ /* 0x000fc60003f05070 */
[----:B------:R-:W0:Y:S01]  /*2e10*/  LDGDEPBAR ;  /* 0x00000000000079af */ /* 0x000e220000000000 */
[----:B------:R-:W-:Y:S01]  /*2e20*/  ISETP.NE.AND.EX P0, PT, RZ, c[0x0][0x274], PT, P0 ;  /* 0x00009d00ff007a0c */ /* 0x000fe20003f05300 */
[----:B------:R-:W-:-:S04]  /*2e30*/  DEPBAR.LE SB0, 0x0 ;  /* 0x000080000000791a */ /* 0x000fc80000000000 */
[----:B------:R-:W-:Y:S08]  /*2e40*/  BAR.SYNC.DEFER_BLOCKING 0x0 ;  /* 0x0000000000007b1d */ /* 0x000ff00000010000 */
[----:B------:R-:W-:Y:S05]  /*2e50*/  @!P0 BRA `(.L_x_48) ;  /* 0x0000008000008947 */ /* 0x000fea0003800000 */
[----:B-1----:R-:W-:Y:S02]  /*2e60*/  IMAD.MOV.U32 R2, RZ, RZ, c[0x0][0x270] ;  /* 0x00009c00ff027624 */ /* 0x002fe400078e00ff */
[----:B------:R-:W-:-:S06]  /*2e70*/  IMAD.MOV.U32 R3, RZ, RZ, c[0x0][0x274] ;  /* 0x00009d00ff037624 */ /* 0x000fcc00078e00ff */
[----:B------:R-:W5:Y:S02]  /*2e80*/  LDG.E.64 R2, [R2.64] ;  /* 0x0000001202027981 */ /* 0x000f64000c1e1b00 */
[----:B-----5:R-:W-:-:S04]  /*2e90*/  ISETP.NE.U32.AND P0, PT, R2, RZ, PT ;  /* 0x000000ff0200720c */ /* 0x020fc80003f05070 */
[----:B------:R-:W-:-:S13]  /*2ea0*/  ISETP.NE.AND.EX P0, PT, R3, RZ, PT, P0 ;  /* 0x000000ff0300720c */ /* 0x000fda0003f05300 */
[----:B------:R-:W-:Y:S05]  /*2eb0*/  @!P0 BRA `(.L_x_48) ;  /* 0x0000002000008947 */ /* 0x000fea0003800000 */
[----:B---34-:R1:W5:Y:S01]  /*2ec0*/  LD.E R157, [R2.64] ;  /* 0x00000012029d7980 */ /* 0x018362000c101900 */
[----:B------:R-:W-:Y:S05]  /*2ed0*/  BRA `(.L_x_49) ;  /* 0x0000008000007947 */ /* 0x000fea0003800000 */
.L_x_48:
[----:B------:R-:W-:-:S04]  /*2ee0*/  ISETP.NE.U32.AND P0, PT, RZ, c[0x0][0x260], PT ;  /* 0x00009800ff007a0c */ /* 0x000fc80003f05070 */
[----:B------:R-:W-:-:S13]  /*2ef0*/  ISETP.NE.AND.EX P0, PT, RZ, c[0x0][0x264], PT, P0 ;  /* 0x00009900ff007a0c */ /* 0x000fda0003f05300 */
[----:B------:R-:W-:Y:S05]  /*2f00*/  @!P0 BRA `(.L_x_50) ;  /* 0x0000004000008947 */ /* 0x000fea0003800000 */
[----:B-1----:R-:W-:Y:S02]  /*2f10*/  MOV R2, c[0x0][0x260] ;  /* 0x0000980000027a02 */ /* 0x002fe40000000f00 */
[----:B------:R-:W-:-:S05]  /*2f20*/  MOV R3, c[0x0][0x264] ;  /* 0x0000990000037a02 */ /* 0x000fca0000000f00 */
[----:B---34-:R1:W5:Y:S01]  /*2f30*/  LDG.E R157, [R2.64] ;  /* 0x00000012029d7981 */ /* 0x018362000c1e1900 */
[----:B------:R-:W-:Y:S05]  /*2f40*/  BRA `(.L_x_49) ;  /* 0x0000001000007947 */ /* 0x000fea0003800000 */
.L_x_50:
[----:B---34-:R-:W-:Y:S02]  /*2f50*/  MOV R157, c[0x0][0x258] ;  /* 0x00009600009d7a02 */ /* 0x018fe40000000f00 */
.L_x_49:
[----:B------:R-:W-:-:S04]  /*2f60*/  ISETP.NE.U32.AND P0, PT, RZ, c[0x0][0x278], PT ;  /* 0x00009e00ff007a0c */ /* 0x000fc80003f05070 */
[----:B------:R-:W-:-:S13]  /*2f70*/  ISETP.NE.AND.EX P0, PT, RZ, c[0x0][0x27c], PT, P0 ;  /* 0x00009f00ff007a0c */ /* 0x000fda0003f05300 */
[----:B------:R-:W-:Y:S05]  /*2f80*/  @!P0 BRA `(.L_x_51) ;  /* 0x0000008000008947 */ /* 0x000fea0003800000 */
[----:B-1----:R-:W-:Y:S02]  /*2f90*/  IMAD.MOV.U32 R164, RZ, RZ, c[0x0][0x278] ;  /* 0x00009e00ffa47624 */ /* 0x002fe400078e00ff */
[----:B------:R-:W-:-:S06]  /*2fa0*/  IMAD.MOV.U32 R165, RZ, RZ, c[0x0][0x27c] ;  /* 0x00009f00ffa57624 */ /* 0x000fcc00078e00ff */
[----:B------:R-:W3:Y:S02]  /*2fb0*/  LDG.E.64 R164, [R164.64] ;  /* 0x00000012a4a47981 */ /* 0x000ee4000c1e1b00 */
[----:B---3--:R-:W-:-:S04]  /*2fc0*/  ISETP.NE.U32.AND P0, PT, R164, RZ, PT ;  /* 0x000000ffa400720c */ /* 0x008fc80003f05070 */
[----:B------:R-:W-:-:S13]  /*2fd0*/  ISETP.NE.AND.EX P0, PT, R165, RZ, PT, P0 ;  /* 0x000000ffa500720c */ /* 0x000fda0003f05300 */
[----:B------:R-:W-:Y:S05]  /*2fe0*/  @!P0 BRA `(.L_x_51) ;  /* 0x0000002000008947 */ /* 0x000fea0003800000 */
[----:B------:R1:W5:Y:S01]  /*2ff0*/  LD.E R164, [R164.64] ;  /* 0x00000012a4a47980 */ /* 0x000362000c101900 */
[----:B------:R-:W-:Y:S05]  /*3000*/  BRA `(.L_x_52) ;  /* 0x0000008000007947 */ /* 0x000fea0003800000 */
.L_x_51:
[----:B------:R-:W-:-:S04]  /*3010*/  ISETP.NE.U32.AND P0, PT, RZ, c[0x0][0x268], PT ;  /* 0x00009a00ff007a0c */ /* 0x000fc80003f05070 */
[----:B------:R-:W-:-:S13]  /*3020*/  ISETP.NE.AND.EX P0, PT, RZ, c[0x0][0x26c], PT, P0 ;  /* 0x00009b00ff007a0c */ /* 0x000fda0003f05300 */
[----:B------:R-:W-:Y:S05]  /*3030*/  @!P0 BRA `(.L_x_53) ;  /* 0x0000004000008947 */ /* 0x000fea0003800000 */
[----:B-1----:R-:W-:Y:S02]  /*3040*/  MOV R164, c[0x0][0x268] ;  /* 0x00009a0000a47a02 */ /* 0x002fe40000000f00 */
[----:B------:R-:W-:-:S05]  /*3050*/  MOV R165, c[0x0][0x26c] ;  /* 0x00009b0000a57a02 */ /* 0x000fca0000000f00 */
[----:B------:R1:W5:Y:S01]  /*3060*/  LDG.E R164, [R164.64] ;  /* 0x00000012a4a47981 */ /* 0x000362000c1e1900 */
[----:B------:R-:W-:Y:S05]  /*3070*/  BRA `(.L_x_52) ;  /* 0x0000001000007947 */ /* 0x000fea0003800000 */
.L_x_53:
[----:B-1----:R-:W-:Y:S02]  /*3080*/  MOV R164, c[0x0][0x25c] ;  /* 0x0000970000a47a02 */ /* 0x002fe40000000f00 */
.L_x_52:
[----:B------:R-:W3:Y:S01]  /*3090*/  S2UR UR5, SR_CTAID.Y ;  /* 0x00000000000579c3 */ /* 0x000ee20000002600 */
[----:B------:R-:W4:Y:S01]  /*30a0*/  S2R R156, SR_CTAID.X ;  /* 0x00000000009c7919 */ /* 0x000f220000002500 */
[----:B------:R-:W-:Y:S01]  /*30b0*/  IMAD.MOV.U32 R139, RZ, RZ, -0x1 ;  /* 0xffffffffff8b7424 */ /* 0x000fe200078e00ff */
[----:B------:R-:W-:Y:S01]  /*30c0*/  ULDC UR4, c[0x0][0x178] ;  /* 0x00005e0000047ab9 */ /* 0x000fe20000000800 */
[----:B------:R-:W-:Y:S01]  /*30d0*/  ISETP.NE.AND P0, PT, RZ, c[0x0][0x17c], PT ;  /* 0x00005f00ff007a0c */ /* 0x000fe20003f05270 */
[----:B------:R-:W-:Y:S01]  /*30e0*/  IMAD.MOV.U32 R160, RZ, RZ, 0x4 ;  /* 0x00000004ffa07424 */ /* 0x000fe200078e00ff */
[----:B--2---:R-:W-:Y:S01]  /*30f0*/  MOV R135, 0xffffffff ;  /* 0xffffffff00877802 */ /* 0x004fe20000000f00 */
[----:B------:R-:W-:Y:S01]  /*3100*/  IMAD.MOV.U32 R158, RZ, RZ, c[0x0][0x2a0] ;  /* 0x0000a800ff9e7624 */ /* 0x000fe200078e00ff */
[----:B------:R-:W-:Y:S01]  /*3110*/  SHF.L.U32 R139, R139, c[0x0][0x178], RZ ;  /* 0x00005e008b8b7a19 */ /* 0x000fe200000006ff */
[----:B------:R-:W-:Y:S01]  /*3120*/  IMAD.MOV.U32 R2, RZ, RZ, c[0x0][0x290] ;  /* 0x0000a400ff027624 */ /* 0x000fe200078e00ff */
[----:B------:R-:W-:Y:S01]  /*3130*/  MOV R159, c[0x0][0x2a4] ;  /* 0x0000a900009f7a02 */ /* 0x000fe20000000f00 */
[----:B------:R-:W-:Y:S01]  /*3140*/  IMAD.MOV.U32 R132, RZ, RZ, c[0x0][0x298] ;  /* 0x0000a600ff847624 */ /* 0x000fe200078e00ff */
[----:B------:R-:W-:-:S02]  /*3150*/  MOV R3, c[0x0][0x294] ;  /* 0x0000a50000037a02 */ /* 0x000fc40000000f00 */
[----:B------:R-:W-:Y:S01]  /*3160*/  MOV R133, c[0x0][0x29c] ;  /* 0x0000a70000857a02 */ /* 0x000fe20000000f00 */
[----:B---3--:R-:W-:Y:S01]  /*3170*/  USHF.L.U32 UR4, UR5, UR4, URZ ;  /* 0x0000000405047299 */ /* 0x008fe2000800063f */
[----:B----4-:R-:W-:Y:S02]  /*3180*/  LOP3.LUT R139, R156, R139, RZ, 0x30, !PT ;  /* 0x0000008b9c8b7212 */ /* 0x010fe400078e30ff */
[----:B------:R-:W-:-:S03]  /*3190*/  SHF.R.S32.HI R156, RZ, c[0x0][0x178], R156 ;  /* 0x00005e00ff9c7a19 */ /* 0x000fc6000001149c */
[----:B------:R-:W-:-:S05]  /*31a0*/  IADD3 R139, R139, UR4, RZ ;  /* 0x000000048b8b7c10 */ /* 0x000fca000fffe0ff */
[----:B------:R-:W-:-:S04]  /*31b0*/  IMAD R161, R139, c[0x0][0x16c], R156 ;  /* 0x00005b008ba17a24 */ /* 0x000fc800078e029c */
[----:B------:R-:W-:Y:S01]  /*31c0*/  IMAD.WIDE R160, R161, R160, c[0x0][0x190] ;  /* 0x00006400a1a07625 */ /* 0x000fe200078e02a0 */
[----:B------:R-:W-:Y:S05]  /*31d0*/  @!P0 BRA `(.L_x_54) ;  /* 0x000002b000008947 */ /* 0x000fea0003800000 */
[----:B------:R-:W-:-:S05]  /*31e0*/  IMAD.MOV.U32 R134, RZ, RZ, c[0x0][0x17c] ;  /* 0x00005f00ff867624 */ /* 0x000fca00078e00ff */
[----:B------:R-:W-:-:S04]  /*31f0*/  IADD3 R0, R134, -0x1, RZ ;  /* 0xffffffff86007810 */ /* 0x000fc80007ffe0ff */
[----:B------:R-:W-:-:S05]  /*3200*/  IMNMX.U32 R0, R0, 0x2, PT ;  /* 0x0000000200007817 */ /* 0x000fca0003800000 */
[----:B------:R-:W-:-:S04]  /*3210*/  IMAD.SHL.U32 R0, R0, 0x4, RZ ;  /* 0x0000000400007824 */ /* 0x000fc800078e00ff */
[----:B------:R-:W2:Y:S02]  /*3220*/  LDC R136, c[0x2][R0] ;  /* 0x0080000000887b82 */ /* 0x000ea40000000800 */
[----:B--2---:R-:W-:-:S04]  /*3230*/  SHF.R.S32.HI R137, RZ, 0x1f, R136 ;  /* 0x0000001fff897819 */ /* 0x004fc80000011488 */
.L_x_67:
[----:B------:R-:W-:Y:S05]  /*3240*/  BRX R136 -0x3250                                               (*"BRANCH_TARGETS .L_x_68,.L_x_69,.L_x_70"*) ;  /* 0xffffcdb088007949 */ /* 0x000fea000383ffff */
.L_x_70:
[----:B------:R-:W-:-:S13]  /*3250*/  ISETP.NE.AND P0, PT, R134, 0x3, PT ;  /* 0x000000038600780c */ /* 0x000fda0003f05270 */
[----:B------:R-:W-:Y:S05]  /*3260*/  @P0 BRA `(.L_x_55) ;  /* 0x000002e000000947 */ /* 0x000fea0003800000 */
[----:B------:R-:W-:-:S05]  /*3270*/  MOV R133, 0x8 ;  /* 0x0000000800857802 */ /* 0x000fca0000000f00 */
[----:B------:R-:W-:-:S04]  /*3280*/  IMAD.WIDE R2, R202, R133, c[0x0][0x290] ;  /* 0x0000a400ca027625 */ /* 0x000fc800078e0285 */
[----:B------:R-:W-:Y:S02]  /*3290*/  IMAD.WIDE R132, R202, R133, c[0x0][0x298] ;  /* 0x0000a600ca847625 */ /* 0x000fe400078e0285 */
[----:B------:R-:W5:Y:S04]  /*32a0*/  LDG.E.64 R2, [R2.64] ;  /* 0x0000001202027981 */ /* 0x000f68000c1e1b00 */
[----:B------:R-:W5:Y:S01]  /*32b0*/  LDG.E.64 R132, [R132.64] ;  /* 0x0000001284847981 */ /* 0x000f62000c1e1b00 */
[----:B------:R-:W-:Y:S05]  /*32c0*/  BRA `(.L_x_55) ;  /* 0x0000028000007947 */ /* 0x000fea0003800000 */
.L_x_69:
[----:B------:R-:W-:Y:S01]  /*32d0*/  SHF.R.S32.HI R133, RZ, 0x1f, R202 ;  /* 0x0000001fff857819 */ /* 0x000fe200000114ca */
        /* <DEDUP_REMOVED lines=13> */
.L_x_68:
        /* <DEDUP_REMOVED lines=14> */
.L_x_54:
[----:B------:R-:W-:-:S04]  /*3490*/  MOV R0, c[0x0][0x174] ;  /* 0x00005d0000007a02 */ /* 0x000fc80000000f00 */
[----:B------:R-:W-:-:S13]  /*34a0*/  ISETP.GE.AND P0, PT, R0, 0x2, PT ;  /* 0x000000020000780c */ /* 0x000fda0003f06270 */
[----:B------:R-:W-:Y:S05]  /*34b0*/  @!P0 BRA `(.L_x_55) ;  /* 0x0000009000008947 */ /* 0x000fea0003800000 */
[----:B------:R-:W-:Y:S01]  /*34c0*/  ISETP.GT.AND P0, PT, R201, RZ, PT ;  /* 0x000000ffc900720c */ /* 0x000fe20003f04270 */
[----:B------:R-:W-:Y:S01]  /*34d0*/  BSSY B0, `(.L_x_56) ;  /* 0x0000005000007945 */ /* 0x000fe20003800000 */
[----:B------:R-:W-:-:S11]  /*34e0*/  MOV R135, 0xffffffff ;  /* 0xffffffff00877802 */ /* 0x000fd60000000f00 */
[----:B------:R-:W-:Y:S05]  /*34f0*/  @P0 BRA `(.L_x_57) ;  /* 0x0000002000000947 */ /* 0x000fea0003800000 */
[----:B------:R-:W2:Y:S02]  /*3500*/  LDG.E.STRONG.GPU R135, [R160.64] ;  /* 0x00000012a0877981 */ /* 0x000ea4000c1ef900 */
[----:B--2---:R-:W-:-:S05]  /*3510*/  CCTL.IVALL ;  /* 0x00000000ff00798f */ /* 0x004fca0002000000 */
.L_x_57:
[----:B------:R-:W-:Y:S05]  /*3520*/  BSYNC B0 ;  /* 0x0000000000007941 */ /* 0x000fea0003800000 */
.L_x_56:
[----:B------:R-:W-:-:S04]  /*3530*/  ISETP.NE.AND P0, PT, R202, RZ, PT ;  /* 0x000000ffca00720c */ /* 0x000fc80003f05270 */
[----:B-----5:R-:W-:Y:S02]  /*3540*/  FSEL R164, R164, 1, !P0 ;  /* 0x3f800000a4a47808 */ /* 0x020fe40004000000 */
.L_x_55:
[----:B------:R-:W-:Y:S01]  /*3550*/  SHF.R.S32.HI R134, RZ, 0x1f, R201 ;  /* 0x0000001fff867819 */ /* 0x000fe200000114c9 */
[----:B------:R-:W-:Y:S01]  /*3560*/  ULEA UR5, UR16, UR14, 0x1 ;  /* 0x0000000e10057291 */ /* 0x000fe2000f8e083f */
[----:B-----5:R-:W-:Y:S01]  /*3570*/  ISETP.NE.U32.AND P0, PT, R2, RZ, PT ;  /* 0x000000ff0200720c */ /* 0x020fe20003f05070 */
[----:B------:R-:W-:Y:S01]  /*3580*/  USHF.L.U32 UR4, UR15, 0x5, URZ ;  /* 0x000000050f047899 */ /* 0x000fe2000800063f */
[----:B------:R-:W-:Y:S01]  /*3590*/  LEA.HI R138, R134, R201, RZ, 0x5 ;  /* 0x000000c9868a7211 */ /* 0x000fe200078f28ff */
[----:B------:R-:W-:Y:S01]  /*35a0*/  USHF.L.U32 UR5, UR5, 0x3, URZ ;  /* 0x0000000305057899 */ /* 0x000fe2000800063f */
[----:B------:R-:W-:Y:S02]  /*35b0*/  IMAD.MOV.U32 R171, RZ, RZ, c[0x0][0x1e0] ;  /* 0x00007800ffab7624 */ /* 0x000fe400078e00ff */
[----:B------:R-:W-:Y:S01]  /*35c0*/  SHF.R.S32.HI R0, RZ, 0x5, R138 ;  /* 0x00000005ff007819 */ /* 0x000fe2000001148a */
[----:B------:R-:W-:Y:S01]  /*35d0*/  UIMAD UR4, UR5, 0x44, UR4 ;  /* 0x00000044050478a4 */ /* 0x000fe2000f8e0204 */
[----:B------:R-:W-:Y:S01]  /*35e0*/  LOP3.LUT R138, R138, 0xffffffe0, RZ, 0xc0, !PT ;  /* 0xffffffe08a8a7812 */ /* 0x000fe200078ec0ff */
[----:B------:R-:W-:Y:S01]  /*35f0*/  IMAD.MOV.U32 R163, RZ, RZ, c[0x0][0x1f8] ;  /* 0x00007e00ffa37624 */ /* 0x000fe200078e00ff */
[----:B------:R-:W-:Y:S01]  /*3600*/  SHF.R.S32.HI R141, RZ, 0x1f, R0 ;  /* 0x0000001fff8d7819 */ /* 0x000fe20000011400 */
[----:B------:R-:W-:-:S02]  /*3610*/  IMAD.MOV.U32 R162, RZ, RZ, c[0x0][0x1fc] ;  /* 0x00007f00ffa27624 */ /* 0x000fc400078e00ff */
[----:B------:R-:W-:Y:S01]  /*3620*/  IMAD.IADD R138, R201, 0x1, -R138 ;  /* 0x00000001c98a7824 */ /* 0x000fe200078e0a8a */
[----:B------:R-:W-:-:S04]  /*3630*/  LEA.HI R141, R141, R0, RZ, 0x2 ;  /* 0x000000008d8d7211 */ /* 0x000fc800078f10ff */
[----:B------:R-:W-:Y:S02]  /*3640*/  SHF.R.S32.HI R137, RZ, 0x1f, R138 ;  /* 0x0000001fff897819 */ /* 0x000fe4000001148a */
[----:B------:R-:W-:Y:S02]  /*3650*/  LOP3.LUT R141, R141, 0xfffffffc, RZ, 0xc0, !PT ;  /* 0xfffffffc8d8d7812 */ /* 0x000fe400078ec0ff */
[----:B------:R-:W-:Y:S02]  /*3660*/  LEA.HI R140, R137, R138, RZ, 0x4 ;  /* 0x0000008a898c7211 */ /* 0x000fe400078f20ff */
[----:B------:R-:W-:Y:S01]  /*3670*/  LEA.HI R137, R134, R201, RZ, 0x7 ;  /* 0x000000c986897211 */ /* 0x000fe200078f38ff */
[----:B------:R-:W-:Y:S01]  /*3680*/  IMAD.IADD R0, R0, 0x1, -R141 ;  /* 0x0000000100007824 */ /* 0x000fe200078e0a8d */
[----:B------:R-:W-:Y:S02]  /*3690*/  LOP3.LUT R145, R140, 0x1ffffff0, RZ, 0xc0, !PT ;  /* 0x1ffffff08c917812 */ /* 0x000fe400078ec0ff */
[----:B------:R-:W-:-:S02]  /*36a0*/  LOP3.LUT R141, R137, 0xffffff80, RZ, 0xc0, !PT ;  /* 0xffffff80898d7812 */ /* 0x000fc400078ec0ff */
[----:B------:R-:W-:Y:S01]  /*36b0*/  LEA.HI R143, R0, R0, RZ, 0x1 ;  /* 0x00000000008f7211 */ /* 0x000fe200078f08ff */
[----:B------:R-:W-:Y:S01]  /*36c0*/  IMAD.IADD R138, R138, 0x1, -R145 ;  /* 0x000000018a8a7824 */ /* 0x000fe200078e0a91 */
[----:B------:R-:W-:Y:S02]  /*36d0*/  LEA.HI.SX32 R140, R140, R141, 0x1c ;  /* 0x0000008d8c8c7211 */ /* 0x000fe400078fe2ff */
[----:B------:R-:W-:Y:S01]  /*36e0*/  LOP3.LUT R141, R143, 0x3ffffffe, RZ, 0xc0, !PT ;  /* 0x3ffffffe8f8d7812 */ /* 0x000fe200078ec0ff */
[----:B------:R-:W-:Y:S01]  /*36f0*/  IMAD.SHL.U32 R138, R138, 0x8, RZ ;  /* 0x000000088a8a7824 */ /* 0x000fe200078e00ff */
[----:B------:R-:W-:Y:S02]  /*3700*/  SHF.R.S32.HI R143, RZ, 0x1, R143 ;  /* 0x00000001ff8f7819 */ /* 0x000fe4000001148f */
[----:B------:R-:W-:Y:S01]  /*3710*/  SHF.R.S32.HI R137, RZ, 0x7, R137 ;  /* 0x00000007ff897819 */ /* 0x000fe20000011489 */
[----:B------:R-:W-:Y:S02]  /*3720*/  IMAD.IADD R141, R0, 0x1, -R141 ;  /* 0x00000001008d7824 */ /* 0x000fe400078e0a8d */
[----:B------:R-:W-:-:S02]  /*3730*/  IMAD R0, R143, 0x40, R140 ;  /* 0x000000408f007824 */ /* 0x000fc400078e028c */
[----:B------:R-:W-:Y:S02]  /*3740*/  IMAD R134, R139, 0x80, R138 ;  /* 0x000000808b867824 */ /* 0x000fe400078e028a */
[----:B------:R-:W-:Y:S02]  /*3750*/  IMAD R139, R141, 0x4, R0 ;  /* 0x000000048d8b7824 */ /* 0x000fe400078e0200 */
[----:B------:R-:W-:Y:S01]  /*3760*/  IMAD R140, R137, -0x70, R140 ;  /* 0xffffff90898c7824 */ /* 0x000fe200078e028c */
[C---:B------:R-:W-:Y:S01]  /*3770*/  ISETP.GE.AND P3, PT, R134.reuse, c[0x0][0x164], PT ;  /* 0x0000590086007a0c */ /* 0x040fe20003f66270 */
[----:B------:R-:W-:-:S03]  /*3780*/  IMAD.WIDE R136, R134, 0x2, RZ ;  /* 0x0000000286887825 */ /* 0x000fc600078e02ff */
[----:B------:R-:W-:Y:S01]  /*3790*/  ISETP.NE.AND.EX P0, PT, R3, RZ, !P3, P0 ;  /* 0x000000ff0300720c */ /* 0x000fe20005f05300 */
[----:B------:R-:W-:Y:S01]  /*37a0*/  IMAD R156, R156, 0x80, R139 ;  /* 0x000000809c9c7824 */ /* 0x000fe200078e028b */
[----:B------:R-:W-:Y:S01]  /*37b0*/  LOP3.LUT R136, R136, 0xfffffff0, RZ, 0xc0, !PT ;  /* 0xfffffff088887812 */ /* 0x000fe200078ec0ff */
[----:B------:R-:W-:Y:S01]  /*37c0*/  IMAD.MOV.U32 R139, RZ, RZ, c[0x0][0x174] ;  /* 0x00005d00ff8b7624 */ /* 0x000fe200078e00ff */
[----:B------:R-:W-:Y:S01]  /*37d0*/  LOP3.LUT R137, R137, 0x1fffffff, RZ, 0xc0, !PT ;  /* 0x1fffffff89897812 */ /* 0x000fe200078ec0ff */
[----:B------:R-:W-:Y:S01]  /*37e0*/  IMAD R140, R143, 0x8, R140 ;  /* 0x000000088f8c7824 */ /* 0x000fe200078e028c */
[----:B------:R-:W-:Y:S01]  /*37f0*/  SHF.R.S32.HI R0, RZ, 0x1f, R156 ;  /* 0x0000001fff007819 */ /* 0x000fe2000001149c */
[----:B------:R-:W-:Y:S01]  /*3800*/  IMAD.SHL.U32 R138, R138, 0x4, RZ ;  /* 0x000000048a8a7824 */ /* 0x000fe200078e00ff */
[----:B------:R-:W-:Y:S01]  /*3810*/  ISETP.GT.AND P6, PT, R139, 0x1, PT ;  /* 0x000000018b00780c */ /* 0x000fe20003fc4270 */
[----:B------:R-:W-:Y:S02]  /*3820*/  IMAD R139, R141, 0x4, R140 ;  /* 0x000000048d8b7824 */ /* 0x000fe400078e028c */
[----:B------:R-:W-:Y:S01]  /*3830*/  IMAD R141, R0, c[0x0][0x1d8], RZ ;  /* 0x00007600008d7a24 */ /* 0x000fe200078e02ff */
[----:B------:R-:W-:Y:S01]  /*3840*/  LOP3.LUT R138, R138, 0xffffffe0, RZ, 0xc0, !PT ;  /* 0xffffffe08a8a7812 */ /* 0x000fe200078ec0ff */
[----:B------:R-:W-:Y:S01]  /*3850*/  IMAD.WIDE.U32 R142, R156, c[0x0][0x1d8], R136 ;  /* 0x000076009c8e7a25 */ /* 0x000fe200078e0088 */
[----:B------:R-:W-:-:S03]  /*3860*/  ISETP.EQ.AND P6, PT, RZ, c[0x0][0x17c], P6 ;  /* 0x00005f00ff007a0c */ /* 0x000fc600037c2270 */
[----:B------:R-:W-:Y:S01]  /*3870*/  IMAD R134, R156, c[0x0][0x1dc], R141 ;  /* 0x000077009c867a24 */ /* 0x000fe200078e028d */
[----:B------:R-:W-:Y:S01]  /*3880*/  IADD3 R168, P1, R2, R142, RZ ;  /* 0x0000008e02a87210 */ /* 0x000fe20007f3e0ff */
[----:B------:R-:W-:Y:S02]  /*3890*/  IMAD R2, R139, 0x220, R138 ;  /* 0x000002208b027824 */ /* 0x000fe400078e028a */
[----:B------:R-:W-:Y:S01]  /*38a0*/  IMAD R139, R0, c[0x0][0x218], RZ ;  /* 0x00008600008b7a24 */ /* 0x000fe200078e02ff */
[----:B-1----:R-:W-:Y:S01]  /*38b0*/  IADD3.X R165, R3, R143, R134, P1, !PT ;  /* 0x0000008f03a57210 */ /* 0x002fe20000ffe486 */
[C---:B------:R-:W-:Y:S01]  /*38c0*/  IMAD.WIDE.U32 R136, R156.reuse, c[0x0][0x218], R136 ;  /* 0x000086009c887a25 */ /* 0x040fe200078e0088 */
[C---:B------:R-:W-:Y:S02]  /*38d0*/  LOP3.LUT R3, R201.reuse, 0x1f, RZ, 0xc0, !PT ;  /* 0x0000001fc9037812 */ /* 0x040fe400078ec0ff */
[----:B------:R-:W-:Y:S01]  /*38e0*/  LOP3.LUT R0, R201, 0x3, RZ, 0xc0, !PT ;  /* 0x00000003c9007812 */ /* 0x000fe200078ec0ff */
[----:B------:R-:W-:Y:S01]  /*38f0*/  IMAD R134, R156, c[0x0][0x21c], R139 ;  /* 0x000087009c867a24 */ /* 0x000fe200078e028b */
[----:B------:R-:W-:Y:S01]  /*3900*/  SHF.R.U32.HI R3, RZ, 0x2, R3 ;  /* 0x00000002ff037819 */ /* 0x000fe20000011603 */
[----:B------:R-:W-:Y:S01]  /*3910*/  IMAD.MOV.U32 R142, RZ, RZ, c[0x0][0x1e4] ;  /* 0x00007900ff8e7624 */ /* 0x000fe200078e00ff */
[----:B------:R-:W-:-:S02]  /*3920*/  ISETP.NE.U32.AND P1, PT, R132, RZ, PT ;  /* 0x000000ff8400720c */ /* 0x000fc40003f25070 */
[----:B------:R-:W-:Y:S01]  /*3930*/  IADD3 R166, P2, R132, R136, RZ ;  /* 0x0000008884a67210 */ /* 0x000fe20007f5e0ff */
[----:B------:R-:W-:Y:S01]  /*3940*/  IMAD R0, R3, 0x44, R0 ;  /* 0x0000004403007824 */ /* 0x000fe200078e0200 */
[C---:B------:R-:W-:Y:S02]  /*3950*/  ISETP.NE.AND.EX P1, PT, R133.reuse, RZ, !P3, P1 ;  /* 0x000000ff8500720c */ /* 0x040fe40005f25310 */
[----:B------:R-:W-:Y:S02]  /*3960*/  IADD3.X R167, R133, R137, R134, P2, !PT ;  /* 0x0000008985a77210 */ /* 0x000fe400017fe486 */
[----:B------:R-:W-:Y:S02]  /*3970*/  IADD3 R0, R0, UR4, RZ ;  /* 0x0000000400007c10 */ /* 0x000fe4000fffe0ff */
[----:B------:R-:W-:Y:S01]  /*3980*/  SEL R132, RZ, 0x1, !P0 ;  /* 0x00000001ff847807 */ /* 0x000fe20004000000 */
[----:B------:R-:W-:Y:S05]  /*3990*/  @!P6 BRA `(.L_x_58) ;  /* 0x000001c00000e947 */ /* 0x000fea0003800000 */
[----:B------:R-:W-:Y:S01]  /*39a0*/  ISETP.NE.AND P0, PT, R135, R202, PT ;  /* 0x000000ca8700720c */ /* 0x000fe20003f05270 */
[----:B------:R-:W-:-:S02]  /*39b0*/  IMAD.MOV.U32 R163, RZ, RZ, c[0x0][0x1f8] ;  /* 0x00007e00ffa37624 */ /* 0x000fc400078e00ff */
[----:B------:R-:W-:Y:S02]  /*39c0*/  IMAD.MOV.U32 R162, RZ, RZ, c[0x0][0x1fc] ;  /* 0x00007f00ffa27624 */ /* 0x000fe400078e00ff */
[----:B------:R-:W-:Y:S02]  /*39d0*/  IMAD.MOV.U32 R171, RZ, RZ, c[0x0][0x1e0] ;  /* 0x00007800ffab7624 */ /* 0x000fe400078e00ff */
[----:B------:R-:W-:-:S06]  /*39e0*/  IMAD.MOV.U32 R142, RZ, RZ, c[0x0][0x1e4] ;  /* 0x00007900ff8e7624 */ /* 0x000fcc00078e00ff */
[----:B------:R-:W-:Y:S01]  /*39f0*/  BAR.RED.AND.DEFER_BLOCKING 0x0, P0 ;  /* 0x0000000000007b1d */ /* 0x000fe20000014400 */
[----:B------:R-:W-:-:S04]  /*3a00*/  ISETP.NE.AND P0, PT, R202, RZ, PT ;  /* 0x000000ffca00720c */ /* 0x000fc80003f05270 */
[----:B------:R-:W-:Y:S02]  /*3a10*/  SEL R168, R168, R166, !P0 ;  /* 0x000000a6a8a87207 */ /* 0x000fe40004000000 */
[----:B------:R-:W-:Y:S02]  /*3a20*/  SEL R165, R165, R167, !P0 ;  /* 0x000000a7a5a57207 */ /* 0x000fe40004000000 */
[----:B------:R-:W-:Y:S02]  /*3a30*/  SEL R163, R163, c[0x0][0x238], !P0 ;  /* 0x00008e00a3a37a07 */ /* 0x000fe40004000000 */
[----:B------:R-:W-:Y:S02]  /*3a40*/  SEL R162, R162, c[0x0][0x23c], !P0 ;  /* 0x00008f00a2a27a07 */ /* 0x000fe40004000000 */
[----:B------:R-:W-:Y:S02]  /*3a50*/  SEL R171, R171, c[0x0][0x220], !P0 ;  /* 0x00008800abab7a07 */ /* 0x000fe40004000000 */
[----:B------:R-:W-:-:S02]  /*3a60*/  @P0 SEL R132, RZ, 0x1, !P1 ;  /* 0x00000001ff840807 */ /* 0x000fc40004800000 */
[----:B------:R-:W-:Y:S01]  /*3a70*/  SEL R142, R142, c[0x0][0x224], !P0 ;  /* 0x000089008e8e7a07 */ /* 0x000fe20004000000 */
[----:B------:R-:W1:Y:S02]  /*3a80*/  B2R.RESULT RZ, P2 ;  /* 0x0000000000ff731c */ /* 0x000e640000044000 */
[----:B-1----:R-:W-:Y:S05]  /*3a90*/  @!P2 BRA `(.L_x_59) ;  /* 0x000000a00000a947 */ /* 0x002fea0003800000 */
[----:B------:R-:W-:-:S12]  /*3aa0*/  ISETP.GT.AND P2, PT, R201, RZ, PT ;  /* 0x000000ffc900720c */ /* 0x000fd80003f44270 */
.L_x_61:
[----:B------:R-:W-:Y:S01]  /*3ab0*/  YIELD ;  /* 0x0000000000007946 */ /* 0x000fe20003800000 */
[----:B------:R-:W-:Y:S05]  /*3ac0*/  @P2 BRA `(.L_x_60) ;  /* 0x0000002000002947 */ /* 0x000fea0003800000 */
[----:B------:R-:W2:Y:S02]  /*3ad0*/  LDG.E.STRONG.GPU R135, [R160.64] ;  /* 0x00000012a0877981 */ /* 0x000ea4000c1ef900 */
[----:B--2---:R-:W-:-:S05]  /*3ae0*/  CCTL.IVALL ;  /* 0x00000000ff00798f */ /* 0x004fca0002000000 */
.L_x_60:
[----:B------:R-:W-:Y:S01]  /*3af0*/  ISETP.NE.AND P0, PT, R135, R202, PT ;  /* 0x000000ca8700720c */ /* 0x000fe20003f05270 */
[----:B------:R-:W-:-:S12]  /*3b00*/  WARPSYNC 0xffffffff ;  /* 0xffffffff00007948 */ /* 0x000fd80003800000 */
[----:B------:R-:W-:Y:S06]  /*3b10*/  BAR.RED.AND.DEFER_BLOCKING 0x0, P0 ;  /* 0x0000000000007b1d */ /* 0x000fec0000014400 */
[----:B------:R-:W1:Y:S02]  /*3b20*/  B2R.RESULT RZ, P0 ;  /* 0x0000000000ff731c */ /* 0x000e640000004000 */
[----:B-1----:R-:W-:Y:S05]  /*3b30*/  @P0 BRA `(.L_x_61) ;  /* 0xffffff7000000947 */ /* 0x002fea000383ffff */
.L_x_59:
[----:B------:R-:W-:Y:S01]  /*3b40*/  WARPSYNC 0xffffffff ;  /* 0xffffffff00007948 */ /* 0x000fe20003800000 */
[----:B------:R-:W-:Y:S06]  /*3b50*/  BAR.SYNC.DEFER_BLOCKING 0x0 ;  /* 0x0000000000007b1d */ /* 0x000fec0000010000 */
.L_x_58:
[----:B------:R-:W-:Y:S01]  /*3b60*/  FSETP.NEU.AND P0, PT, R164, RZ, PT ;  /* 0x000000ffa400720b */ /* 0x000fe20003f0d000 */
[----:B------:R-:W-:-:S12]  /*3b70*/  BSSY B0, `(.L_x_62) ;  /* 0x0000445000007945 */ /* 0x000fd80003800000 */
[----:B------:R-:W-:Y:S05]  /*3b80*/  @!P0 BRA `(.L_x_63) ;  /* 0x00002c4000008947 */ /* 0x000fea0003800000 */
[----:B------:R-:W-:Y:S01]  /*3b90*/  PRMT R132, R132, 0x9910, RZ ;  /* 0x0000991084847816 */ /* 0x000fe200000000ff */
[----:B------:R-:W-:Y:S01]  /*3ba0*/  CS2R R136, SRZ ;  /* 0x0000000000887805 */ /* 0x000fe2000001ff00 */
[----:B------:R-:W-:Y:S02]  /*3bb0*/  CS2R R138, SRZ ;  /* 0x00000000008a7805 */ /* 0x000fe4000001ff00 */
[----:B------:R-:W-:-:S04]  /*3bc0*/  ISETP.NE.AND P0, PT, R132, RZ, PT ;  /* 0x000000ff8400720c */ /* 0x000fc80003f05270 */
[C---:B------:R-:W-:Y:S02]  /*3bd0*/  ISETP.LT.AND P2, PT, R156.reuse, c[0x0][0x160], P0 ;  /* 0x000058009c007a0c */ /* 0x040fe40000741270 */
[----:B------:R-:W-:-:S11]  /*3be0*/  IADD3 R140, R156, 0x2, RZ ;  /* 0x000000029c8c7810 */ /* 0x000fd60007ffe0ff */
[----:B------:R-:W-:-:S05]  /*3bf0*/  @P2 MOV R169, R165 ;  /* 0x000000a500a92202 */ /* 0x000fca0000000f00 */
[----:B------:R-:W2:Y:S01]  /*3c00*/  @P2 LDG.E.LTC128B.128 R136, [R168.64] ;  /* 0x00000012a8882981 */ /* 0x000ea2000c1e1d20 */
[----:B------:R-:W-:Y:S01]  /*3c10*/  ISETP.LT.AND P2, PT, R140, c[0x0][0x160], P0 ;  /* 0x000058008c007a0c */ /* 0x000fe20000741270 */
[----:B------:R-:W-:Y:S01]  /*3c20*/  CS2R R132, SRZ ;  /* 0x0000000000847805 */ /* 0x000fe2000001ff00 */
[----:B------:R-:W-:Y:S01]  /*3c30*/  IADD3 R170, P3, R171, R168, RZ ;  /* 0x000000a8abaa7210 */ /* 0x000fe20007f7e0ff */
[----:B------:R-:W-:-:S03]  /*3c40*/  CS2R R134, SRZ ;  /* 0x0000000000867805 */ /* 0x000fc6000001ff00 */
[----:B------:R-:W-:-:S07]  /*3c50*/  IADD3.X R171, R142, R165, RZ, P3, !PT ;  /* 0x000000a58eab7210 */ /* 0x000fce0001ffe4ff */
[----:B------:R-:W3:Y:S04]  /*3c60*/  @P2 LDG.E.LTC128B.128 R132, [R170.64] ;  /* 0x00000012aa842981 */ /* 0x000ee8000c1e1d20 */
[----:B------:R-:W-:Y:S01]  /*3c70*/  BAR.SYNC.DEFER_BLOCKING 0x0 ;  /* 0x0000000000007b1d */ /* 0x000fe20000010000 */
[----:B------:R-:W-:Y:S02]  /*3c80*/  ISETP.LT.AND P4, PT, R140, c[0x0][0x160], P1 ;  /* 0x000058008c007a0c */ /* 0x000fe40000f81270 */
[----:B------:R-:W-:-:S03]  /*3c90*/  ISETP.LT.AND P5, PT, R156, c[0x0][0x160], P1 ;  /* 0x000058009c007a0c */ /* 0x000fc60000fa1270 */
[----:B------:R2:W-:Y:S04]  /*3ca0*/  STS.64 [R0.X8], R4 ;  /* 0x0000000400007388 */ /* 0x0005e80000008a00 */
[----:B------:R-:W-:Y:S04]  /*3cb0*/  STS.64 [R0.X8+0x20], R8 ;  /* 0x0000200800007388 */ /* 0x000fe80000008a00 */
[----:B------:R1:W-:Y:S04]  /*3cc0*/  STS.64 [R0.X8+0x40], R12 ;  /* 0x0000400c00007388 */ /* 0x0003e80000008a00 */
[----:B------:R4:W-:Y:S04]  /*3cd0*/  STS.64 [R0.X8+0x60], R16 ;  /* 0x0000601000007388 */ /* 0x0009e80000008a00 */
[----:B------:R-:W-:Y:S04]  /*3ce0*/  STS.64 [R0.X8+0x80], R20 ;  /* 0x0000801400007388 */ /* 0x000fe80000008a00 */
[----:B------:R-:W-:Y:S04]  /*3cf0*/  STS.64 [R0.X8+0xa0], R24 ;  /* 0x0000a01800007388 */ /* 0x000fe80000008a00 */
[----:B------:R-:W-:Y:S04]  /*3d00*/  STS.64 [R0.X8+0xc0], R28 ;  /* 0x0000c01c00007388 */ /* 0x000fe80000008a00 */
[----:B------:R-:W-:Y:S04]  /*3d10*/  STS.64 [R0.X8+0xe0], R32 ;  /* 0x0000e02000007388 */ /* 0x000fe80000008a00 */
[----:B------:R-:W-:Y:S06]  /*3d20*/  BAR.SYNC.DEFER_BLOCKING 0x0 ;  /* 0x0000000000007b1d */ /* 0x000fec0000010000 */
[----:B------:R-:W5:Y:S04]  /*3d30*/  LDS.128 R152, [R2] ;  /* 0x0000000002987984 */ /* 0x000f680000000c00 */
[----:B------:R-:W1:Y:S04]  /*3d40*/  LDS.128 R148, [R2+0x10] ;  /* 0x0000100002947984 */ /* 0x000e680000000c00 */
[----:B------:R-:W1:Y:S04]  /*3d50*/  LDS.128 R144, [R2+0x440] ;  /* 0x0004400002907984 */ /* 0x000e680000000c00 */
[----:B------:R-:W1:Y:S01]  /*3d60*/  LDS.128 R140, [R2+0x450] ;  /* 0x00045000028c7984 */ /* 0x000e620000000c00 */
[----:B--2---:R-:W-:Y:S01]  /*3d70*/  IMAD.U32 R5, R136, 0x10000, RZ ;  /* 0x0001000088057824 */ /* 0x004fe200078e00ff */
[----:B-1----:R-:W-:-:S02]  /*3d80*/  SHF.L.U32 R13, R137, 0x10, RZ ;  /* 0x00000010890d7819 */ /* 0x002fc400000006ff */
[----:B------:R-:W-:Y:S01]  /*3d90*/  LOP3.LUT R9, R137, 0xffff0000, RZ, 0xc0, !PT ;  /* 0xffff000089097812 */ /* 0x000fe200078ec0ff */
[-C--:B------:R-:W-:Y:S01]  /*3da0*/  FMUL R4, R5, R164.reuse ;  /* 0x000000a405047220 */ /* 0x080fe20000400000 */
[----:B------:R-:W-:Y:S01]  /*3db0*/  SHF.L.U32 R5, R138, 0x10, RZ ;  /* 0x000000108a057819 */ /* 0x000fe200000006ff */
[-C--:B------:R-:W-:Y:S01]  /*3dc0*/  FMUL R8, R13, R164.reuse ;  /* 0x000000a40d087220 */ /* 0x080fe20000400000 */
[----:B----4-:R-:W-:Y:S01]  /*3dd0*/  LOP3.LUT R17, R136, 0xffff0000, RZ, 0xc0, !PT ;  /* 0xffff000088117812 */ /* 0x010fe200078ec0ff */
[-C--:B-----5:R-:W-:Y:S02]  /*3de0*/  FFMA R152, R152, R157.reuse, R4 ;  /* 0x0000009d98987223 */ /* 0x0a0fe40000000004 */
[-C--:B------:R-:W-:Y:S01]  /*3df0*/  FMUL R4, R9, R164.reuse ;  /* 0x000000a409047220 */ /* 0x080fe20000400000 */
[----:B------:R-:W-:Y:S01]  /*3e00*/  LOP3.LUT R9, R138, 0xffff0000, RZ, 0xc0, !PT ;  /* 0xffff00008a097812 */ /* 0x000fe200078ec0ff */
[----:B------:R-:W-:Y:S02]  /*3e10*/  IMAD.U32 R13, R139, 0x10000, RZ ;  /* 0x000100008b0d7824 */ /* 0x000fe400078e00ff */
[-C--:B------:R-:W-:Y:S01]  /*3e20*/  FFMA R154, R154, R157.reuse, R8 ;  /* 0x0000009d9a9a7223 */ /* 0x080fe20000000008 */
[----:B---3--:R-:W-:Y:S01]  /*3e30*/  LOP3.LUT R25, R134, 0xffff0000, RZ, 0xc0, !PT ;  /* 0xffff000086197812 */ /* 0x008fe200078ec0ff */
[----:B------:R-:W-:Y:S01]  /*3e40*/  FFMA R155, R155, R157, R4 ;  /* 0x0000009d9b9b7223 */ /* 0x000fe20000000004 */
[----:B------:R-:W-:Y:S01]  /*3e50*/  SHF.L.U32 R21, R135, 0x10, RZ ;  /* 0x0000001087157819 */ /* 0x000fe200000006ff */
[-C--:B------:R-:W-:Y:S01]  /*3e60*/  FMUL R8, R13, R164.reuse ;  /* 0x000000a40d087220 */ /* 0x080fe20000400000 */
[----:B------:R-:W-:Y:S01]  /*3e70*/  LOP3.LUT R13, R132, 0xffff0000, RZ, 0xc0, !PT ;  /* 0xffff0000840d7812 */ /* 0x000fe200078ec0ff */
[-C--:B------:R-:W-:Y:S01]  /*3e80*/  FMUL R4, R9, R164.reuse ;  /* 0x000000a409047220 */ /* 0x080fe20000400000 */
[----:B------:R-:W-:Y:S01]  /*3e90*/  LOP3.LUT R9, R139, 0xffff0000, RZ, 0xc0, !PT ;  /* 0xffff00008b097812 */ /* 0x000fe200078ec0ff */
[----:B------:R-:W-:-:S02]  /*3ea0*/  FMUL R5, R5, R164 ;  /* 0x000000a405057220 */ /* 0x000fc40000400000 */
[-C--:B------:R-:W-:Y:S02]  /*3eb0*/  FFMA R149, R149, R157.reuse, R4 ;  /* 0x0000009d95957223 */ /* 0x080fe40000000004 */
[-C--:B------:R-:W-:Y:S01]  /*3ec0*/  FMUL R16, R13, R164.reuse ;  /* 0x000000a40d107220 */ /* 0x080fe20000400000 */
[----:B------:R-:W-:Y:S01]  /*3ed0*/  LOP3.LUT R13, R133, 0xffff0000, RZ, 0xc0, !PT ;  /* 0xffff0000850d7812 */ /* 0x000fe200078ec0ff */
[-C--:B------:R-:W-:Y:S01]  /*3ee0*/  FMUL R4, R9, R164.reuse ;  /* 0x000000a409047220 */ /* 0x080fe20000400000 */
[----:B------:R-:W-:Y:S01]  /*3ef0*/  SHF.L.U32 R9, R133, 0x10, RZ ;  /* 0x0000001085097819 */ /* 0x000fe200000006ff */
[-C--:B------:R-:W-:Y:S02]  /*3f00*/  FMUL R12, R17, R164.reuse ;  /* 0x000000a4110c7220 */ /* 0x080fe40000400000 */
[-C--:B------:R-:W-:Y:S02]  /*3f10*/  FFMA R151, R151, R157.reuse, R4 ;  /* 0x0000009d97977223 */ /* 0x080fe40000000004 */
[----:B------:R-:W-:Y:S01]  /*3f20*/  FMUL R4, R13, R164 ;  /* 0x000000a40d047220 */ /* 0x000fe20000400000 */
[----:B------:R-:W-:Y:S01]  /*3f30*/  LOP3.LUT R13, R135, 0xffff0000, RZ, 0xc0, !PT ;  /* 0xffff0000870d7812 */ /* 0x000fe200078ec0ff */
[-C--:B------:R-:W-:Y:S01]  /*3f40*/  FFMA R148, R148, R157.reuse, R5 ;  /* 0x0000009d94947223 */ /* 0x080fe20000000005 */
[----:B------:R-:W-:Y:S01]  /*3f50*/  SHF.L.U32 R5, R132, 0x10, RZ ;  /* 0x0000001084057819 */ /* 0x000fe200000006ff */
[----:B------:R-:W-:-:S02]  /*3f60*/  FFMA R17, R147, R157, R4 ;  /* 0x0000009d93117223 */ /* 0x000fc40000000004 */
[-C--:B------:R-:W-:Y:S02]  /*3f70*/  FMUL R4, R13, R164.reuse ;  /* 0x000000a40d047220 */ /* 0x080fe40000400000 */
[-C--:B------:R-:W-:Y:S02]  /*3f80*/  FFMA R150, R150, R157.reuse, R8 ;  /* 0x0000009d96967223 */ /* 0x080fe40000000008 */
[----:B------:R-:W-:Y:S02]  /*3f90*/  FMUL R8, R9, R164 ;  /* 0x000000a409087220 */ /* 0x000fe40000400000 */
[----:B------:R-:W-:Y:S01]  /*3fa0*/  IMAD.U32 R9, R134, 0x10000, RZ ;  /* 0x0001000086097824 */ /* 0x000fe200078e00ff */
[----:B------:R-:W-:Y:S01]  /*3fb0*/  F2FP.BF16.PACK_AB R147, R151, R150 ;  /* 0x000000969793723e */ /* 0x000fe200000010ff */
[-C--:B------:R-:W-:Y:S01]  /*3fc0*/  FFMA R143, R143, R157.reuse, R4 ;  /* 0x0000009d8f8f7223 */ /* 0x080fe20000000004 */
[----:B------:R-:W-:Y:S01]  /*3fd0*/  IADD3 R4, R156, 0x8, RZ ;  /* 0x000000089c047810 */ /* 0x000fe20007ffe0ff */
[----:B------:R-:W-:Y:S01]  /*3fe0*/  FFMA R153, R153, R157, R12 ;  /* 0x0000009d99997223 */ /* 0x000fe2000000000c */
[----:B------:R-:W-:Y:S01]  /*3ff0*/  IADD3 R12, P2, R166, c[0x0][0x220], RZ ;  /* 0x00008800a60c7a10 */ /* 0x000fe20007f5e0ff */
[-C--:B------:R-:W-:Y:S01]  /*4000*/  FMUL R5, R5, R164.reuse ;  /* 0x000000a405057220 */ /* 0x080fe20000400000 */
[----:B------:R-:W-:Y:S01]  /*4010*/  ISETP.LT.AND P3, PT, R4, c[0x0][0x160], P0 ;  /* 0x0000580004007a0c */ /* 0x000fe20000761270 */
[-C--:B------:R-:W-:Y:S01]  /*4020*/  FMUL R9, R9, R164.reuse ;  /* 0x000000a409097220 */ /* 0x080fe20000400000 */
[----:B------:R-:W-:Y:S01]  /*4030*/  IADD3.X R13, R167, c[0x0][0x224], RZ, P2, !PT ;  /* 0x00008900a70d7a10 */ /* 0x000fe200017fe4ff */
[----:B------:R-:W-:Y:S01]  /*4040*/  FMUL R24, R25, R164 ;  /* 0x000000a419187220 */ /* 0x000fe20000400000 */
[----:B------:R-:W-:Y:S01]  /*4050*/  IADD3 R168, P2, R163, R168, RZ ;  /* 0x000000a8a3a87210 */ /* 0x000fe20007f5e0ff */
[----:B------:R-:W-:-:S02]  /*4060*/  FMUL R20, R21, R164 ;  /* 0x000000a415147220 */ /* 0x000fc40000400000 */
[-C--:B------:R-:W-:Y:S01]  /*4070*/  FFMA R5, R144, R157.reuse, R5 ;  /* 0x0000009d90057223 */ /* 0x080fe20000000005 */
[----:B------:R-:W-:Y:S01]  /*4080*/  F2FP.BF16.PACK_AB R144, R153, R152 ;  /* 0x000000989990723e */ /* 0x000fe200000010ff */
[-C--:B------:R-:W-:Y:S01]  /*4090*/  FFMA R16, R145, R157.reuse, R16 ;  /* 0x0000009d91107223 */ /* 0x080fe20000000010 */
[----:B------:R-:W-:Y:S01]  /*40a0*/  F2FP.BF16.PACK_AB R145, R155, R154 ;  /* 0x0000009a9b91723e */ /* 0x000fe200000010ff */
[-C--:B------:R-:W-:Y:S01]  /*40b0*/  FFMA R8, R146, R157.reuse, R8 ;  /* 0x0000009d92087223 */ /* 0x080fe20000000008 */
[----:B------:R-:W-:Y:S01]  /*40c0*/  F2FP.BF16.PACK_AB R146, R149, R148 ;  /* 0x000000949592723e */ /* 0x000fe200000010ff */
[----:B------:R-:W-:Y:S01]  /*40d0*/  FFMA R9, R140, R157, R9 ;  /* 0x0000009d8c097223 */ /* 0x000fe20000000009 */
[----:B------:R-:W-:Y:S01]  /*40e0*/  F2FP.BF16.PACK_AB R140, R16, R5 ;  /* 0x00000005108c723e */ /* 0x000fe200000010ff */
[-C--:B------:R-:W-:Y:S01]  /*40f0*/  FFMA R24, R141, R157.reuse, R24 ;  /* 0x0000009d8d187223 */ /* 0x080fe20000000018 */
[----:B------:R-:W-:Y:S01]  /*4100*/  F2FP.BF16.PACK_AB R141, R17, R8 ;  /* 0x00000008118d723e */ /* 0x000fe200000010ff */
[----:B------:R-:W-:Y:S01]  /*4110*/  FFMA R20, R142, R157, R20 ;  /* 0x0000009d8e147223 */ /* 0x000fe20000000014 */
[----:B------:R-:W-:Y:S01]  /*4120*/  IADD3.X R169, R162, R165, RZ, P2, !PT ;  /* 0x000000a5a2a97210 */ /* 0x000fe200017fe4ff */
[----:B------:R-:W-:Y:S01]  /*4130*/  @P5 STG.E.128 [R166.64], R144 ;  /* 0x00000090a6005986 */ /* 0x000fe2000c101d12 */
[----:B------:R-:W-:-:S02]  /*4140*/  F2FP.BF16.PACK_AB R142, R24, R9 ;  /* 0x00000009188e723e */ /* 0x000fc400000010ff */
[----:B------:R-:W-:-:S05]  /*4150*/  F2FP.BF16.PACK_AB R143, R143, R20 ;  /* 0x000000148f8f723e */ /* 0x000fca00000010ff */
[----:B------:R-:W-:Y:S04]  /*4160*/  @P4 STG.E.128 [R12.64], R140 ;  /* 0x0000008c0c004986 */ /* 0x000fe8000c101d12 */
[----:B------:R-:W2:Y:S01]  /*4170*/  @P3 LDG.E.LTC128B.128 R136, [R168.64] ;  /* 0x00000012a8883981 */ /* 0x000ea2000c1e1d20 */
[----:B------:R-:W-:Y:S02]  /*4180*/  IADD3 R5, R156, 0xa, RZ ;  /* 0x0000000a9c057810 */ /* 0x000fe40007ffe0ff */
[----:B------:R-:W-:Y:S02]  /*4190*/  IADD3 R16, P3, R163, R170, RZ ;  /* 0x000000aaa3107210 */ /* 0x000fe40007f7e0ff */
[----:B------:R-:W-:-:S03]  /*41a0*/  ISETP.LT.AND P2, PT, R5, c[0x0][0x160], P0 ;  /* 0x0000580005007a0c */ /* 0x000fc60000741270 */
[----:B------:R-:W-:-:S10]  /*41b0*/  IMAD.X R17, R162, 0x1, R171, P3 ;  /* 0x00000001a2117824 */ /* 0x000fd400018e06ab */
[----:B------:R-:W3:Y:S04]  /*41c0*/  @P2 LDG.E.LTC128B.128 R132, [R16.64] ;  /* 0x0000001210842981 */ /* 0x000ee8000c1e1d20 */
[----:B------:R-:W-:Y:S01]  /*41d0*/  BAR.SYNC.DEFER_BLOCKING 0x0 ;  /* 0x0000000000007b1d */ /* 0x000fe20000010000 */
[----:B------:R-:W-:Y:S02]  /*41e0*/  ISETP.LT.AND P5, PT, R4, c[0x0][0x160], P1 ;  /* 0x0000580004007a0c */ /* 0x000fe40000fa1270 */
[----:B------:R-:W-:-:S03]  /*41f0*/  ISETP.LT.AND P4, PT, R5, c[0x0][0x160], P1 ;  /* 0x0000580005007a0c */ /* 0x000fc60000f81270 */
[----:B------:R-:W-:Y:S04]  /*4200*/  STS.64 [R0.X8], R6 ;  /* 0x0000000600007388 */ /* 0x000fe80000008a00 */
[----:B------:R-:W-:Y:S04]  /*4210*/  STS.64 [R0.X8+0x20], R10 ;  /* 0x0000200a00007388 */ /* 0x000fe80000008a00 */
[----:B------:R-:W-:Y:S04]  /*4220*/  STS.64 [R0.X8+0x40], R14 ;  /* 0x0000400e00007388 */ /* 0x000fe80000008a00 */
[----:B------:R-:W-:Y:S04]  /*4230*/  STS.64 [R0.X8+0x60], R18 ;  /* 0x0000601200007388 */ /* 0x000fe80000008a00 */
[----:B------:R-:W-:Y:S04]  /*4240*/  STS.64 [R0.X8+0x80], R22 ;  /* 0x0000801600007388 */ /* 0x000fe80000008a00 */
[----:B------:R1:W-:Y:S04]  /*4250*/  STS.64 [R0.X8+0xa0], R26 ;  /* 0x0000a01a00007388 */ /* 0x0003e80000008a00 */
[----:B------:R-:W-:Y:S04]  /*4260*/  STS.64 [R0.X8+0xc0], R30 ;  /* 0x0000c01e00007388 */ /* 0x000fe80000008a00 */
[----:B------:R-:W-:Y:S04]  /*4270*/  STS.64 [R0.X8+0xe0], R34 ;  /* 0x0000e02200007388 */ /* 0x000fe80000008a00 */
[----:B------:R-:W-:Y:S01]  /*4280*/  BAR.SYNC.DEFER_BLOCKING 0x0 ;  /* 0x0000000000007b1d */ /* 0x000fe20000010000 */
[----:B-1----:R-:W-:-:S04]  /*4290*/  IADD3 R26, P2, R166, c[0x0][0x238], RZ ;  /* 0x00008e00a61a7a10 */ /* 0x002fc80007f5e0ff */
[----:B------:R-:W-:Y:S01]  /*42a0*/  IADD3.X R27, R167, c[0x0][0x23c], RZ, P2, !PT ;  /* 0x00008f00a71b7a10 */ /* 0x000fe200017fe4ff */
[----:B------:R-:W1:Y:S04]  /*42b0*/  LDS.128 R148, [R2] ;  /* 0x0000000002947984 */ /* 0x000e680000000c00 */
[----:B------:R-:W4:Y:S04]  /*42c0*/  LDS.128 R144, [R2+0x10] ;  /* 0x0000100002907984 */ /* 0x000f280000000c00 */
[----:B------:R-:W5:Y:S01]  /*42d0*/  LDS.128 R140, [R2+0x440] ;  /* 0x00044000028c7984 */ /* 0x000f620000000c00 */
[----:B--2---:R-:W-:Y:S01]  /*42e0*/  SHF.L.U32 R7, R136, 0x10, RZ ;  /* 0x0000001088077819 */ /* 0x004fe200000006ff */
[----:B------:R-:W-:Y:S01]  /*42f0*/  IMAD.U32 R15, R138, 0x10000, RZ ;  /* 0x000100008a0f7824 */ /* 0x000fe200078e00ff */
[----:B------:R-:W-:-:S02]  /*4300*/  LOP3.LUT R19, R136, 0xffff0000, RZ, 0xc0, !PT ;  /* 0xffff000088137812 */ /* 0x000fc400078ec0ff */
[----:B------:R-:W-:Y:S01]  /*4310*/  LOP3.LUT R11, R137, 0xffff0000, RZ, 0xc0, !PT ;  /* 0xffff0000890b7812 */ /* 0x000fe200078ec0ff */
[-C--:B------:R-:W-:Y:S01]  /*4320*/  FMUL R8, R7, R164.reuse ;  /* 0x000000a407087220 */ /* 0x080fe20000400000 */
[----:B------:R-:W-:Y:S01]  /*4330*/  SHF.L.U32 R9, R137, 0x10, RZ ;  /* 0x0000001089097819 */ /* 0x000fe200000006ff */
[----:B------:R-:W2:Y:S01]  /*4340*/  LDS.128 R4, [R2+0x450] ;  /* 0x0004500002047984 */ /* 0x000ea20000000c00 */
[-C--:B------:R-:W-:Y:S02]  /*4350*/  FMUL R10, R19, R164.reuse ;  /* 0x000000a4130a7220 */ /* 0x080fe40000400000 */
[-C--:B------:R-:W-:Y:S01]  /*4360*/  FMUL R20, R11, R164.reuse ;  /* 0x000000a40b147220 */ /* 0x080fe20000400000 */
[----:B------:R-:W-:Y:S01]  /*4370*/  LOP3.LUT R11, R138, 0xffff0000, RZ, 0xc0, !PT ;  /* 0xffff00008a0b7812 */ /* 0x000fe200078ec0ff */
[----:B-1----:R-:W-:Y:S02]  /*4380*/  FFMA R149, R149, R157, R10 ;  /* 0x0000009d95957223 */ /* 0x002fe4000000000a */
[-C--:B------:R-:W-:Y:S01]  /*4390*/  FMUL R10, R15, R164.reuse ;  /* 0x000000a40f0a7220 */ /* 0x080fe20000400000 */
[----:B------:R-:W-:Y:S01]  /*43a0*/  LOP3.LUT R15, R139, 0xffff0000, RZ, 0xc0, !PT ;  /* 0xffff00008b0f7812 */ /* 0x000fe200078ec0ff */
[-C--:B------:R-:W-:Y:S01]  /*43b0*/  FMUL R14, R11, R164.reuse ;  /* 0x000000a40b0e7220 */ /* 0x080fe20000400000 */
[----:B------:R-:W-:Y:S01]  /*43c0*/  SHF.L.U32 R11, R139, 0x10, RZ ;  /* 0x000000108b0b7819 */ /* 0x000fe200000006ff */
[-C--:B------:R-:W-:Y:S01]  /*43d0*/  FMUL R9, R9, R164.reuse ;  /* 0x000000a409097220 */ /* 0x080fe20000400000 */
[C---:B---3--:R-:W-:Y:S01]  /*43e0*/  SHF.L.U32 R19, R132.reuse, 0x10, RZ ;  /* 0x0000001084137819 */ /* 0x048fe200000006ff */
[-C--:B------:R-:W-:Y:S01]  /*43f0*/  FMUL R22, R15, R164.reuse ;  /* 0x000000a40f167220 */ /* 0x080fe20000400000 */
[----:B------:R-:W-:Y:S01]  /*4400*/  LOP3.LUT R21, R132, 0xffff0000, RZ, 0xc0, !PT ;  /* 0xffff000084157812 */ /* 0x000fe200078ec0ff */
[----:B------:R-:W-:Y:S01]  /*4410*/  IMAD.U32 R15, R133, 0x10000, RZ ;  /* 0x00010000850f7824 */ /* 0x000fe200078e00ff */
[----:B------:R-:W-:Y:S01]  /*4420*/  SHF.L.U32 R23, R134, 0x10, RZ ;  /* 0x0000001086177819 */ /* 0x000fe200000006ff */
[----:B------:R-:W-:-:S02]  /*4430*/  FMUL R19, R19, R164 ;  /* 0x000000a413137220 */ /* 0x000fc40000400000 */
[-C--:B------:R-:W-:Y:S01]  /*4440*/  FMUL R18, R21, R164.reuse ;  /* 0x000000a415127220 */ /* 0x080fe20000400000 */
[----:B------:R-:W-:Y:S01]  /*4450*/  LOP3.LUT R21, R134, 0xffff0000, RZ, 0xc0, !PT ;  /* 0xffff000086157812 */ /* 0x000fe200078ec0ff */
[-C--:B----4-:R-:W-:Y:S02]  /*4460*/  FFMA R145, R145, R157.reuse, R14 ;  /* 0x0000009d91917223 */ /* 0x090fe4000000000e */
[-C--:B------:R-:W-:Y:S02]  /*4470*/  FMUL R11, R11, R164.reuse ;  /* 0x000000a40b0b7220 */ /* 0x080fe40000400000 */
[----:B------:R-:W-:Y:S01]  /*4480*/  FMUL R14, R15, R164 ;  /* 0x000000a40f0e7220 */ /* 0x000fe20000400000 */
[----:B------:R-:W-:Y:S01]  /*4490*/  LOP3.LUT R15, R133, 0xffff0000, RZ, 0xc0, !PT ;  /* 0xffff0000850f7812 */ /* 0x000fe200078ec0ff */
[-C--:B-----5:R-:W-:Y:S01]  /*44a0*/  FFMA R140, R140, R157.reuse, R19 ;  /* 0x0000009d8c8c7223 */ /* 0x0a0fe20000000013 */
[----:B------:R-:W-:Y:S01]  /*44b0*/  LOP3.LUT R19, R135, 0xffff0000, RZ, 0xc0, !PT ;  /* 0xffff000087137812 */ /* 0x000fe200078ec0ff */
[----:B------:R-:W-:-:S02]  /*44c0*/  FFMA R11, R146, R157, R11 ;  /* 0x0000009d920b7223 */ /* 0x000fc4000000000b */
[-C--:B------:R-:W-:Y:S02]  /*44d0*/  FFMA R22, R147, R157.reuse, R22 ;  /* 0x0000009d93167223 */ /* 0x080fe40000000016 */
[-C--:B------:R-:W-:Y:S02]  /*44e0*/  FMUL R24, R21, R164.reuse ;  /* 0x000000a415187220 */ /* 0x080fe40000400000 */
[----:B------:R-:W-:Y:S01]  /*44f0*/  FFMA R142, R142, R157, R14 ;  /* 0x0000009d8e8e7223 */ /* 0x000fe2000000000e */
[----:B------:R-:W-:Y:S01]  /*4500*/  F2FP.BF16.PACK_AB R11, R22, R11 ;  /* 0x0000000b160b723e */ /* 0x000fe200000010ff */
[----:B------:R-:W-:Y:S01]  /*4510*/  FFMA R141, R141, R157, R18 ;  /* 0x0000009d8d8d7223 */ /* 0x000fe20000000012 */
[----:B------:R-:W-:Y:S01]  /*4520*/  IADD3 R22, R156, 0x10, RZ ;  /* 0x000000109c167810 */ /* 0x000fe20007ffe0ff */
[-C--:B------:R-:W-:Y:S01]  /*4530*/  FMUL R14, R15, R164.reuse ;  /* 0x000000a40f0e7220 */ /* 0x080fe20000400000 */
[----:B------:R-:W-:Y:S01]  /*4540*/  SHF.L.U32 R15, R135, 0x10, RZ ;  /* 0x00000010870f7819 */ /* 0x000fe200000006ff */
[----:B------:R-:W-:-:S02]  /*4550*/  FMUL R18, R19, R164 ;  /* 0x000000a413127220 */ /* 0x000fc40000400000 */
[-C--:B--2---:R-:W-:Y:S01]  /*4560*/  FFMA R19, R5, R157.reuse, R24 ;  /* 0x0000009d05137223 */ /* 0x084fe20000000018 */
[----:B------:R-:W-:Y:S01]  /*4570*/  IADD3 R24, P3, R12, c[0x0][0x238], RZ ;  /* 0x00008e000c187a10 */ /* 0x000fe20007f7e0ff */
[-C--:B------:R-:W-:Y:S02]  /*4580*/  FFMA R9, R150, R157.reuse, R9 ;  /* 0x0000009d96097223 */ /* 0x080fe40000000009 */
[-C--:B------:R-:W-:Y:S01]  /*4590*/  FFMA R20, R151, R157.reuse, R20 ;  /* 0x0000009d97147223 */ /* 0x080fe20000000014 */
[----:B------:R-:W-:Y:S01]  /*45a0*/  IADD3.X R25, R13, c[0x0][0x23c], RZ, P3, !PT ;  /* 0x00008f000d197a10 */ /* 0x000fe20001ffe4ff */
[----:B------:R-:W-:Y:S01]  /*45b0*/  FFMA R143, R143, R157, R14 ;  /* 0x0000009d8f8f7223 */ /* 0x000fe2000000000e */
[----:B------:R-:W-:Y:S01]  /*45c0*/  ISETP.LT.AND P3, PT, R22, c[0x0][0x160], P0 ;  /* 0x0000580016007a0c */ /* 0x000fe20000761270 */
[-C--:B------:R-:W-:Y:S01]  /*45d0*/  FMUL R14, R23, R164.reuse ;  /* 0x000000a4170e7220 */ /* 0x080fe20000400000 */
[----:B------:R-:W-:Y:S01]  /*45e0*/  F2FP.BF16.PACK_AB R9, R20, R9 ;  /* 0x000000091409723e */ /* 0x000fe200000010ff */
[----:B------:R-:W-:Y:S01]  /*45f0*/  FMUL R15, R15, R164 ;  /* 0x000000a40f0f7220 */ /* 0x000fe20000400000 */
[----:B------:R-:W-:Y:S01]  /*4600*/  IADD3 R20, P2, R163, R168, RZ ;  /* 0x000000a8a3147210 */ /* 0x000fe20007f5e0ff */
[-C--:B------:R-:W-:Y:S01]  /*4610*/  FFMA R8, R148, R157.reuse, R8 ;  /* 0x0000009d94087223 */ /* 0x080fe20000000008 */
[----:B------:R-:W-:Y:S01]  /*4620*/  F2FP.BF16.PACK_AB R5, R143, R142 ;  /* 0x0000008e8f05723e */ /* 0x000fe200000010ff */
[----:B------:R-:W-:-:S02]  /*4630*/  FFMA R10, R144, R157, R10 ;  /* 0x0000009d900a7223 */ /* 0x000fc4000000000a */
[-C--:B------:R-:W-:Y:S01]  /*4640*/  FFMA R14, R4, R157.reuse, R14 ;  /* 0x0000009d040e7223 */ /* 0x080fe2000000000e */
[----:B------:R-:W-:Y:S01]  /*4650*/  F2FP.BF16.PACK_AB R8, R149, R8 ;  /* 0x000000089508723e */ /* 0x000fe200000010ff */
[-C--:B------:R-:W-:Y:S01]  /*4660*/  FFMA R15, R6, R157.reuse, R15 ;  /* 0x0000009d060f7223 */ /* 0x080fe2000000000f */
[----:B------:R-:W-:Y:S01]  /*4670*/  F2FP.BF16.PACK_AB R10, R145, R10 ;  /* 0x0000000a910a723e */ /* 0x000fe200000010ff */
[----:B------:R-:W-:Y:S01]  /*4680*/  FFMA R18, R7, R157, R18 ;  /* 0x0000009d07127223 */ /* 0x000fe20000000012 */
[----:B------:R-:W-:Y:S01]  /*4690*/  F2FP.BF16.PACK_AB R4, R141, R140 ;  /* 0x0000008c8d04723e */ /* 0x000fe200000010ff */
[----:B------:R-:W-:Y:S01]  /*46a0*/  IMAD.X R21, R162, 0x1, R169, P2 ;  /* 0x00000001a2157824 */ /* 0x000fe200010e06a9 */
[----:B------:R-:W-:Y:S01]  /*46b0*/  F2FP.BF16.PACK_AB R6, R19, R14 ;  /* 0x0000000e1306723e */ /* 0x000fe200000010ff */
[----:B------:R-:W-:Y:S01]  /*46c0*/  @P5 STG.E.128 [R26.64], R8 ;  /* 0x000000081a005986 */ /* 0x000fe2000c101d12 */
[----:B------:R-:W-:-:S05]  /*46d0*/  F2FP.BF16.PACK_AB R7, R18, R15 ;  /* 0x0000000f1207723e */ /* 0x000fca00000010ff */
[----:B------:R1:W-:Y:S04]  /*46e0*/  @P4 STG.E.128 [R24.64], R4 ;  /* 0x0000000418004986 */ /* 0x0003e8000c101d12 */
[----:B------:R-:W1:Y:S01]  /*46f0*/  @P3 LDG.E.LTC128B.128 R136, [R20.64] ;  /* 0x0000001214883981 */ /* 0x000e62000c1e1d20 */
[----:B------:R-:W-:Y:S02]  /*4700*/  IADD3 R23, R156, 0x12, RZ ;  /* 0x000000129c177810 */ /* 0x000fe40007ffe0ff */
[----:B------:R-:W-:Y:S02]  /*4710*/  IADD3 R28, P3, R163, R16, RZ ;  /* 0x00000010a31c7210 */ /* 0x000fe40007f7e0ff */
[----:B------:R-:W-:Y:S02]  /*4720*/  ISETP.LT.AND P2, PT, R23, c[0x0][0x160], P0 ;  /* 0x0000580017007a0c */ /* 0x000fe40000741270 */
[----:B------:R-:W-:-:S11]  /*4730*/  IADD3.X R29, R162, R17, RZ, P3, !PT ;  /* 0x00000011a21d7210 */ /* 0x000fd60001ffe4ff */
[----:B------:R-:W2:Y:S04]  /*4740*/  @P2 LDG.E.LTC128B.128 R132, [R28.64] ;  /* 0x000000121c842981 */ /* 0x000ea8000c1e1d20 */
[----:B------:R-:W-:Y:S01]  /*4750*/  BAR.SYNC.DEFER_BLOCKING 0x0 ;  /* 0x0000000000007b1d */ /* 0x000fe20000010000 */
[----:B------:R-:W-:Y:S02]  /*4760*/  ISETP.LT.AND P4, PT, R23, c[0x0][0x160], P1 ;  /* 0x0000580017007a0c */ /* 0x000fe40000f81270 */
[----:B------:R-:W-:-:S03]  /*4770*/  ISETP.LT.AND P5, PT, R22, c[0x0][0x160], P1 ;  /* 0x0000580016007a0c */ /* 0x000fc60000fa1270 */
[----:B------:R-:W-:Y:S04]  /*4780*/  STS.64 [R0.X8], R64 ;  /* 0x0000004000007388 */ /* 0x000fe80000008a00 */
[----:B------:R-:W-:Y:S04]  /*4790*/  STS.64 [R0.X8+0x20], R60 ;  /* 0x0000203c00007388 */ /* 0x000fe80000008a00 */
[----:B------:R-:W-:Y:S04]  /*47a0*/  STS.64 [R0.X8+0x40], R56 ;  /* 0x0000403800007388 */ /* 0x000fe80000008a00 */
[----:B------:R-:W-:Y:S04]  /*47b0*/  STS.64 [R0.X8+0x60], R52 ;  /* 0x0000603400007388 */ /* 0x000fe80000008a00 */
[----:B------:R3:W-:Y:S04]  /*47c0*/  STS.64 [R0.X8+0x80], R48 ;  /* 0x0000803000007388 */ /* 0x0007e80000008a00 */
[----:B------:R-:W-:Y:S04]  /*47d0*/  STS.64 [R0.X8+0xa0], R44 ;  /* 0x0000a02c00007388 */ /* 0x000fe80000008a00 */
[----:B------:R-:W-:Y:S04]  /*47e0*/  STS.64 [R0.X8+0xc0], R40 ;  /* 0x0000c02800007388 */ /* 0x000fe80000008a00 */
[----:B------:R-:W-:Y:S04]  /*47f0*/  STS.64 [R0.X8+0xe0], R36 ;  /* 0x0000e02400007388 */ /* 0x000fe80000008a00 */
[----:B------:R-:W-:Y:S06]  /*4800*/  BAR.SYNC.DEFER_BLOCKING 0x0 ;  /* 0x0000000000007b1d */ /* 0x000fec0000010000 */
[----:B------:R-:W4:Y:S04]  /*4810*/  LDS.128 R16, [R2] ;  /* 0x0000000002107984 */ /* 0x000f280000000c00 */
[----:B------:R-:W5:Y:S04]  /*4820*/  LDS.128 R12, [R2+0x10] ;  /* 0x00001000020c7984 */ /* 0x000f680000000c00 */
[----:B------:R-:W1:Y:S02]  /*4830*/  LDS.128 R8, [R2+0x440] ;  /* 0x0004400002087984 */ /* 0x000e640000000c00 */
[----:B-1----:R-:W-:Y:S01]  /*4840*/  SHF.L.U32 R5, R136, 0x10, RZ ;  /* 0x0000001088057819 */ /* 0x002fe200000006ff */
[C---:B------:R-:W-:Y:S01]  /*4850*/  IMAD.U32 R33, R137.reuse, 0x10000, RZ ;  /* 0x0001000089217824 */ /* 0x040fe200078e00ff */
[----:B------:R-:W-:-:S02]  /*4860*/  LOP3.LUT R31, R137, 0xffff0000, RZ, 0xc0, !PT ;  /* 0xffff0000891f7812 */ /* 0x000fc400078ec0ff */
[----:B---3--:R-:W-:Y:S01]  /*4870*/  LOP3.LUT R49, R136, 0xffff0000, RZ, 0xc0, !PT ;  /* 0xffff000088317812 */ /* 0x008fe200078ec0ff */
[-C--:B------:R-:W-:Y:S01]  /*4880*/  FMUL R23, R5, R164.reuse ;  /* 0x000000a405177220 */ /* 0x080fe20000400000 */
[----:B------:R-:W-:Y:S01]  /*4890*/  SHF.L.U32 R35, R138, 0x10, RZ ;  /* 0x000000108a237819 */ /* 0x000fe200000006ff */
[----:B------:R-:W1:Y:S01]  /*48a0*/  LDS.128 R4, [R2+0x450] ;  /* 0x0004500002047984 */ /* 0x000e620000000c00 */
[-C--:B------:R-:W-:Y:S02]  /*48b0*/  FMUL R22, R33, R164.reuse ;  /* 0x000000a421167220 */ /* 0x080fe40000400000 */
[-C--:B----4-:R-:W-:Y:S02]  /*48c0*/  FFMA R23, R16, R157.reuse, R23 ;  /* 0x0000009d10177223 */ /* 0x090fe40000000017 */
[----:B------:R-:W-:Y:S01]  /*48d0*/  FMUL R16, R31, R164 ;  /* 0x000000a41f107220 */ /* 0x000fe20000400000 */
[----:B------:R-:W-:Y:S01]  /*48e0*/  LOP3.LUT R31, R138, 0xffff0000, RZ, 0xc0, !PT ;  /* 0xffff00008a1f7812 */ /* 0x000fe200078ec0ff */
[----:B------:R-:W-:-:S02]  /*48f0*/  FFMA R18, R18, R157, R22 ;  /* 0x0000009d12127223 */ /* 0x000fc40000000016 */
[-C--:B------:R-:W-:Y:S01]  /*4900*/  FFMA R33, R19, R157.reuse, R16 ;  /* 0x0000009d13217223 */ /* 0x080fe20000000010 */
[----:B------:R-:W-:Y:S01]  /*4910*/  LOP3.LUT R19, R139, 0xffff0000, RZ, 0xc0, !PT ;  /* 0xffff00008b137812 */ /* 0x000fe200078ec0ff */
[-C--:B------:R-:W-:Y:S01]  /*4920*/  FMUL R32, R49, R164.reuse ;  /* 0x000000a431207220 */ /* 0x080fe20000400000 */
[----:B--2---:R-:W-:Y:S01]  /*4930*/  LOP3.LUT R37, R134, 0xffff0000, RZ, 0xc0, !PT ;  /* 0xffff000086257812 */ /* 0x004fe200078ec0ff */
[-C--:B------:R-:W-:Y:S02]  /*4940*/  FMUL R16, R35, R164.reuse ;  /* 0x000000a423107220 */ /* 0x080fe40000400000 */
[----:B------:R-:W-:Y:S01]  /*4950*/  FMUL R22, R31, R164 ;  /* 0x000000a41f167220 */ /* 0x000fe20000400000 */
[----:B------:R-:W-:Y:S01]  /*4960*/  SHF.L.U32 R31, R139, 0x10, RZ ;  /* 0x000000108b1f7819 */ /* 0x000fe200000006ff */
[-C--:B------:R-:W-:Y:S02]  /*4970*/  FFMA R32, R17, R157.reuse, R32 ;  /* 0x0000009d11207223 */ /* 0x080fe40000000020 */
[----:B-----5:R-:W-:-:S02]  /*4980*/  FFMA R16, R12, R157, R16 ;  /* 0x0000009d0c107223 */ /* 0x020fc40000000010 */
[-C--:B------:R-:W-:Y:S01]  /*4990*/  FFMA R17, R13, R157.reuse, R22 ;  /* 0x0000009d0d117223 */ /* 0x080fe20000000016 */
[----:B------:R-:W-:Y:S01]  /*49a0*/  SHF.L.U32 R13, R133, 0x10, RZ ;  /* 0x00000010850d7819 */ /* 0x000fe200000006ff */
[-C--:B------:R-:W-:Y:S01]  /*49b0*/  FMUL R12, R19, R164.reuse ;  /* 0x000000a4130c7220 */ /* 0x080fe20000400000 */
[C---:B------:R-:W-:Y:S01]  /*49c0*/  LOP3.LUT R19, R132.reuse, 0xffff0000, RZ, 0xc0, !PT ;  /* 0xffff000084137812 */ /* 0x040fe200078ec0ff */
[-C--:B------:R-:W-:Y:S02]  /*49d0*/  FMUL R22, R31, R164.reuse ;  /* 0x000000a41f167220 */ /* 0x080fe40000400000 */
[----:B------:R-:W-:Y:S02]  /*49e0*/  IMAD.U32 R35, R132, 0x10000, RZ ;  /* 0x0001000084237824 */ /* 0x000fe400078e00ff */
[-C--:B------:R-:W-:Y:S02]  /*49f0*/  FFMA R14, R14, R157.reuse, R22 ;  /* 0x0000009d0e0e7223 */ /* 0x080fe40000000016 */
[----:B------:R-:W-:Y:S01]  /*4a00*/  FMUL R22, R19, R164 ;  /* 0x000000a413167220 */ /* 0x000fe20000400000 */
[----:B------:R-:W-:Y:S01]  /*4a10*/  SHF.L.U32 R19, R134, 0x10, RZ ;  /* 0x0000001086137819 */ /* 0x000fe200000006ff */
[----:B------:R-:W-:-:S02]  /*4a20*/  FFMA R31, R15, R157, R12 ;  /* 0x0000009d0f1f7223 */ /* 0x000fc4000000000c */
[-C--:B------:R-:W-:Y:S01]  /*4a30*/  FFMA R15, R9, R157.reuse, R22 ;  /* 0x0000009d090f7223 */ /* 0x080fe20000000016 */
[----:B------:R-:W-:Y:S01]  /*4a40*/  LOP3.LUT R9, R135, 0xffff0000, RZ, 0xc0, !PT ;  /* 0xffff000087097812 */ /* 0x000fe200078ec0ff */
[-C--:B------:R-:W-:Y:S01]  /*4a50*/  FMUL R12, R35, R164.reuse ;  /* 0x000000a4230c7220 */ /* 0x080fe20000400000 */
[----:B------:R-:W-:Y:S01]  /*4a60*/  LOP3.LUT R35, R133, 0xffff0000, RZ, 0xc0, !PT ;  /* 0xffff000085237812 */ /* 0x000fe200078ec0ff */
[-C--:B------:R-:W-:Y:S01]  /*4a70*/  FMUL R13, R13, R164.reuse ;  /* 0x000000a40d0d7220 */ /* 0x080fe20000400000 */
[----:B------:R-:W-:Y:S01]  /*4a80*/  IADD3 R22, P2, R26, c[0x0][0x238], RZ ;  /* 0x00008e001a167a10 */ /* 0x000fe20007f5e0ff */
[----:B------:R-:W-:Y:S01]  /*4a90*/  FFMA R12, R8, R157, R12 ;  /* 0x0000009d080c7223 */ /* 0x000fe2000000000c */
[----:B------:R-:W-:Y:S01]  /*4aa0*/  IADD3 R26, R156, 0x18, RZ ;  /* 0x000000189c1a7810 */ /* 0x000fe20007ffe0ff */
[----:B------:R-:W-:Y:S01]  /*4ab0*/  FMUL R8, R9, R164 ;  /* 0x000000a409087220 */ /* 0x000fe20000400000 */
[----:B------:R-:W-:Y:S01]  /*4ac0*/  F2FP.BF16.PACK_AB R9, R33, R18 ;  /* 0x000000122109723e */ /* 0x000fe200000010ff */
[----:B------:R-:W-:Y:S01]  /*4ad0*/  FMUL R30, R35, R164 ;  /* 0x000000a4231e7220 */ /* 0x000fe20000400000 */
[----:B------:R-:W-:Y:S01]  /*4ae0*/  ISETP.LT.AND P3, PT, R26, c[0x0][0x160], P0 ;  /* 0x000058001a007a0c */ /* 0x000fe20000761270 */
[----:B------:R-:W-:-:S02]  /*4af0*/  IMAD.U32 R35, R135, 0x10000, RZ ;  /* 0x0001000087237824 */ /* 0x000fc400078e00ff */
[----:B-1----:R-:W-:Y:S01]  /*4b00*/  FFMA R7, R7, R157, R8 ;  /* 0x0000009d07077223 */ /* 0x002fe20000000008 */
[----:B------:R-:W-:Y:S01]  /*4b10*/  F2FP.BF16.PACK_AB R8, R32, R23 ;  /* 0x000000172008723e */ /* 0x000fe200000010ff */
[-C--:B------:R-:W-:Y:S01]  /*4b20*/  FMUL R19, R19, R164.reuse ;  /* 0x000000a413137220 */ /* 0x080fe20000400000 */
[----:B------:R-:W-:Y:S01]  /*4b30*/  IADD3.X R23, R27, c[0x0][0x23c], RZ, P2, !PT ;  /* 0x00008f001b177a10 */ /* 0x000fe200017fe4ff */
[-C--:B------:R-:W-:Y:S01]  /*4b40*/  FMUL R36, R37, R164.reuse ;  /* 0x000000a425247220 */ /* 0x080fe20000400000 */
[----:B------:R-:W-:Y:S01]  /*4b50*/  IADD3 R24, P2, R24, c[0x0][0x238], RZ ;  /* 0x00008e0018187a10 */ /* 0x000fe20007f5e0ff */
[----:B------:R-:W-:Y:S02]  /*4b60*/  FMUL R34, R35, R164 ;  /* 0x000000a423227220 */ /* 0x000fe40000400000 */
[-C--:B------:R-:W-:Y:S01]  /*4b70*/  FFMA R13, R10, R157.reuse, R13 ;  /* 0x0000009d0a0d7223 */ /* 0x080fe2000000000d */
[----:B------:R-:W-:Y:S01]  /*4b80*/  IADD3.X R25, R25, c[0x0][0x23c], RZ, P2, !PT ;  /* 0x00008f0019197a10 */ /* 0x000fe200017fe4ff */
[-C--:B------:R-:W-:Y:S01]  /*4b90*/  FFMA R30, R11, R157.reuse, R30 ;  /* 0x0000009d0b1e7223 */ /* 0x080fe2000000001e */
[----:B------:R-:W-:Y:S01]  /*4ba0*/  IADD3 R20, P2, R163, R20, RZ ;  /* 0x00000014a3147210 */ /* 0x000fe20007f5e0ff */
[-C--:B------:R-:W-:Y:S01]  /*4bb0*/  FFMA R19, R4, R157.reuse, R19 ;  /* 0x0000009d04137223 */ /* 0x080fe20000000013 */
[----:B------:R-:W-:Y:S01]  /*4bc0*/  F2FP.BF16.PACK_AB R10, R17, R16 ;  /* 0x00000010110a723e */ /* 0x000fe200000010ff */
[-C--:B------:R-:W-:Y:S01]  /*4bd0*/  FFMA R36, R5, R157.reuse, R36 ;  /* 0x0000009d05247223 */ /* 0x080fe20000000024 */
[----:B------:R-:W-:Y:S01]  /*4be0*/  F2FP.BF16.PACK_AB R11, R31, R14 ;  /* 0x0000000e1f0b723e */ /* 0x000fe200000010ff */
[----:B------:R-:W-:Y:S01]  /*4bf0*/  FFMA R34, R6, R157, R34 ;  /* 0x0000009d06227223 */ /* 0x000fe20000000022 */
[----:B------:R-:W-:-:S02]  /*4c00*/  F2FP.BF16.PACK_AB R4, R15, R12 ;  /* 0x0000000c0f04723e */ /* 0x000fc400000010ff */
[----:B------:R-:W-:Y:S01]  /*4c10*/  F2FP.BF16.PACK_AB R5, R30, R13 ;  /* 0x0000000d1e05723e */ /* 0x000fe200000010ff */
[----:B------:R-:W-:Y:S01]  /*4c20*/  @P5 STG.E.128 [R22.64], R8 ;  /* 0x0000000816005986 */ /* 0x000fe2000c101d12 */
[----:B------:R-:W-:Y:S02]  /*4c30*/  F2FP.BF16.PACK_AB R6, R36, R19 ;  /* 0x000000132406723e */ /* 0x000fe400000010ff */
[----:B------:R-:W-:Y:S02]  /*4c40*/  F2FP.BF16.PACK_AB R7, R7, R34 ;  /* 0x000000220707723e */ /* 0x000fe400000010ff */
[----:B------:R-:W-:-:S03]  /*4c50*/  IADD3.X R21, R162, R21, RZ, P2, !PT ;  /* 0x00000015a2157210 */ /* 0x000fc600017fe4ff */
[----:B------:R1:W-:Y:S04]  /*4c60*/  @P4 STG.E.128 [R24.64], R4 ;  /* 0x0000000418004986 */ /* 0x0003e8000c101d12 */
[----:B------:R-:W2:Y:S01]  /*4c70*/  @P3 LDG.E.LTC128B.128 R136, [R20.64] ;  /* 0x0000001214883981 */ /* 0x000ea2000c1e1d20 */
[----:B------:R-:W-:Y:S02]  /*4c80*/  IADD3 R27, R156, 0x1a, RZ ;  /* 0x0000001a9c1b7810 */ /* 0x000fe40007ffe0ff */
[----:B------:R-:W-:Y:S02]  /*4c90*/  IADD3 R28, P3, R163, R28, RZ ;  /* 0x0000001ca31c7210 */ /* 0x000fe40007f7e0ff */
[----:B------:R-:W-:Y:S02]  /*4ca0*/  ISETP.LT.AND P2, PT, R27, c[0x0][0x160], P0 ;  /* 0x000058001b007a0c */ /* 0x000fe40000741270 */
[----:B------:R-:W-:-:S11]  /*4cb0*/  IADD3.X R29, R162, R29, RZ, P3, !PT ;  /* 0x0000001da21d7210 */ /* 0x000fd60001ffe4ff */
[----:B------:R-:W3:Y:S01]  /*4cc0*/  @P2 LDG.E.LTC128B.128 R132, [R28.64] ;  /* 0x000000121c842981 */ /* 0x000ee2000c1e1d20 */
[----:B------:R-:W-:-:S03]  /*4cd0*/  ISETP.LT.AND P5, PT, R26, c[0x0][0x160], P1 ;  /* 0x000058001a007a0c */ /* 0x000fc60000fa1270 */
[----:B------:R-:W-:Y:S01]  /*4ce0*/  BAR.SYNC.DEFER_BLOCKING 0x0 ;  /* 0x0000000000007b1d */ /* 0x000fe20000010000 */
[----:B------:R-:W-:Y:S02]  /*4cf0*/  ISETP.LT.AND P4, PT, R27, c[0x0][0x160], P1 ;  /* 0x000058001b007a0c */ /* 0x000fe40000f81270 */
[----:B-1----:R-:W-:-:S04]  /*4d00*/  IADD3 R24, P3, R24, c[0x0][0x238], RZ ;  /* 0x00008e0018187a10 */ /* 0x002fc80007f7e0ff */
[----:B------:R-:W-:Y:S01]  /*4d10*/  IADD3.X R25, R25, c[0x0][0x23c], RZ, P3, !PT ;  /* 0x00008f0019197a10 */ /* 0x000fe20001ffe4ff */
[----:B------:R-:W-:Y:S04]  /*4d20*/  STS.64 [R0.X8], R66 ;  /* 0x0000004200007388 */ /* 0x000fe80000008a00 */
[----:B------:R-:W-:Y:S04]  /*4d30*/  STS.64 [R0.X8+0x20], R62 ;  /* 0x0000203e00007388 */ /* 0x000fe80000008a00 */
[----:B------:R-:W-:Y:S04]  /*4d40*/  STS.64 [R0.X8+0x40], R58 ;  /* 0x0000403a00007388 */ /* 0x000fe80000008a00 */
[----:B------:R-:W-:Y:S04]  /*4d50*/  STS.64 [R0.X8+0x60], R54 ;  /* 0x0000603600007388 */ /* 0x000fe80000008a00 */
[----:B------:R-:W-:Y:S04]  /*4d60*/  STS.64 [R0.X8+0x80], R50 ;  /* 0x0000803200007388 */ /* 0x000fe80000008a00 */
[----:B------:R-:W-:Y:S04]  /*4d70*/  STS.64 [R0.X8+0xa0], R46 ;  /* 0x0000a02e00007388 */ /* 0x000fe80000008a00 */
[----:B------:R-:W-:Y:S04]  /*4d80*/  STS.64 [R0.X8+0xc0], R42 ;  /* 0x0000c02a00007388 */ /* 0x000fe80000008a00 */
[----:B------:R-:W-:Y:S04]  /*4d90*/  STS.64 [R0.X8+0xe0], R38 ;  /* 0x0000e02600007388 */ /* 0x000fe80000008a00 */
[----:B------:R-:W-:Y:S06]  /*4da0*/  BAR.SYNC.DEFER_BLOCKING 0x0 ;  /* 0x0000000000007b1d */ /* 0x000fec0000010000 */
[----:B------:R-:W1:Y:S04]  /*4db0*/  LDS.128 R16, [R2] ;  /* 0x0000000002107984 */ /* 0x000e680000000c00 */
[----:B------:R-:W4:Y:S04]  /*4dc0*/  LDS.128 R12, [R2+0x10] ;  /* 0x00001000020c7984 */ /* 0x000f280000000c00 */
[----:B------:R-:W5:Y:S01]  /*4dd0*/  LDS.128 R8, [R2+0x440] ;  /* 0x0004400002087984 */ /* 0x000f620000000c00 */
[----:B--2---:R-:W-:Y:S01]  /*4de0*/  IMAD.U32 R5, R136, 0x10000, RZ ;  /* 0x0001000088057824 */ /* 0x004fe200078e00ff */
[----:B------:R-:W-:-:S02]  /*4df0*/  SHF.L.U32 R33, R137, 0x10, RZ ;  /* 0x0000001089217819 */ /* 0x000fc400000006ff */
[----:B------:R-:W-:Y:S01]  /*4e00*/  LOP3.LUT R35, R136, 0xffff0000, RZ, 0xc0, !PT ;  /* 0xffff000088237812 */ /* 0x000fe200078ec0ff */
[-C--:B------:R-:W-:Y:S01]  /*4e10*/  FMUL R26, R5, R164.reuse ;  /* 0x000000a4051a7220 */ /* 0x080fe20000400000 */
[----:B------:R-:W-:Y:S01]  /*4e20*/  LOP3.LUT R31, R137, 0xffff0000, RZ, 0xc0, !PT ;  /* 0xffff0000891f7812 */ /* 0x000fe200078ec0ff */
[----:B------:R-:W2:Y:S01]  /*4e30*/  LDS.128 R4, [R2+0x450] ;  /* 0x0004500002047984 */ /* 0x000ea20000000c00 */
[-C--:B------:R-:W-:Y:S01]  /*4e40*/  FMUL R30, R33, R164.reuse ;  /* 0x000000a4211e7220 */ /* 0x080fe20000400000 */
[----:B------:R-:W-:Y:S01]  /*4e50*/  LOP3.LUT R33, R138, 0xffff0000, RZ, 0xc0, !PT ;  /* 0xffff00008a217812 */ /* 0x000fe200078ec0ff */
[----:B-1----:R-:W-:Y:S01]  /*4e60*/  FFMA R26, R16, R157, R26 ;  /* 0x0000009d101a7223 */ /* 0x002fe2000000001a */
[----:B------:R-:W-:Y:S01]  /*4e70*/  SHF.L.U32 R27, R138, 0x10, RZ ;  /* 0x000000108a1b7819 */ /* 0x000fe200000006ff */
[-C--:B------:R-:W-:Y:S02]  /*4e80*/  FMUL R32, R35, R164.reuse ;  /* 0x000000a423207220 */ /* 0x080fe40000400000 */
[-C--:B------:R-:W-:Y:S01]  /*4e90*/  FMUL R34, R33, R164.reuse ;  /* 0x000000a421227220 */ /* 0x080fe20000400000 */
[----:B------:R-:W-:Y:S01]  /*4ea0*/  LOP3.LUT R33, R139, 0xffff0000, RZ, 0xc0, !PT ;  /* 0xffff00008b217812 */ /* 0x000fe200078ec0ff */
[----:B------:R-:W-:-:S02]  /*4eb0*/  FMUL R16, R31, R164 ;  /* 0x000000a41f107220 */ /* 0x000fc40000400000 */
[-C--:B------:R-:W-:Y:S01]  /*4ec0*/  FMUL R27, R27, R164.reuse ;  /* 0x000000a41b1b7220 */ /* 0x080fe20000400000 */
[----:B---3--:R-:W-:Y:S01]  /*4ed0*/  LOP3.LUT R37, R134, 0xffff0000, RZ, 0xc0, !PT ;  /* 0xffff000086257812 */ /* 0x008fe200078ec0ff */
[----:B------:R-:W-:Y:S02]  /*4ee0*/  IMAD.U32 R35, R139, 0x10000, RZ ;  /* 0x000100008b237824 */ /* 0x000fe400078e00ff */
[-C--:B------:R-:W-:Y:S02]  /*4ef0*/  FFMA R17, R17, R157.reuse, R32 ;  /* 0x0000009d11117223 */ /* 0x080fe40000000020 */
[-C--:B------:R-:W-:Y:S01]  /*4f00*/  FFMA R31, R19, R157.reuse, R16 ;  /* 0x0000009d131f7223 */ /* 0x080fe20000000010 */
[----:B------:R-:W-:Y:S01]  /*4f10*/  SHF.L.U32 R19, R132, 0x10, RZ ;  /* 0x0000001084137819 */ /* 0x000fe200000006ff */
[----:B----4-:R-:W-:Y:S02]  /*4f20*/  FFMA R27, R12, R157, R27 ;  /* 0x0000009d0c1b7223 */ /* 0x010fe4000000001b */
[-C--:B------:R-:W-:Y:S01]  /*4f30*/  FMUL R32, R35, R164.reuse ;  /* 0x000000a423207220 */ /* 0x080fe20000400000 */
[----:B------:R-:W-:Y:S01]  /*4f40*/  LOP3.LUT R35, R132, 0xffff0000, RZ, 0xc0, !PT ;  /* 0xffff000084237812 */ /* 0x000fe200078ec0ff */
[----:B------:R-:W-:-:S02]  /*4f50*/  FMUL R12, R33, R164 ;  /* 0x000000a4210c7220 */ /* 0x000fc40000400000 */
[-C--:B------:R-:W-:Y:S02]  /*4f60*/  FFMA R18, R18, R157.reuse, R30 ;  /* 0x0000009d12127223 */ /* 0x080fe4000000001e */
[-C--:B------:R-:W-:Y:S01]  /*4f70*/  FFMA R33, R15, R157.reuse, R12 ;  /* 0x0000009d0f217223 */ /* 0x080fe2000000000c */
[----:B------:R-:W-:Y:S01]  /*4f80*/  LOP3.LUT R15, R133, 0xffff0000, RZ, 0xc0, !PT ;  /* 0xffff0000850f7812 */ /* 0x000fe200078ec0ff */
[-C--:B------:R-:W-:Y:S02]  /*4f90*/  FMUL R19, R19, R164.reuse ;  /* 0x000000a413137220 */ /* 0x080fe40000400000 */
[-C--:B------:R-:W-:Y:S01]  /*4fa0*/  FMUL R30, R35, R164.reuse ;  /* 0x000000a4231e7220 */ /* 0x080fe20000400000 */
[----:B------:R-:W-:Y:S01]  /*4fb0*/  SHF.L.U32 R35, R135, 0x10, RZ ;  /* 0x0000001087237819 */ /* 0x000fe200000006ff */
[-C--:B-----5:R-:W-:Y:S02]  /*4fc0*/  FFMA R19, R8, R157.reuse, R19 ;  /* 0x0000009d08137223 */ /* 0x0a0fe40000000013 */
[----:B------:R-:W-:Y:S01]  /*4fd0*/  FFMA R30, R9, R157, R30 ;  /* 0x0000009d091e7223 */ /* 0x000fe2000000001e */
[----:B------:R-:W-:Y:S01]  /*4fe0*/  LOP3.LUT R9, R135, 0xffff0000, RZ, 0xc0, !PT ;  /* 0xffff000087097812 */ /* 0x000fe200078ec0ff */
[----:B------:R-:W-:-:S02]  /*4ff0*/  FMUL R8, R15, R164 ;  /* 0x000000a40f087220 */ /* 0x000fc40000400000 */
[-C--:B------:R-:W-:Y:S01]  /*5000*/  FFMA R34, R13, R157.reuse, R34 ;  /* 0x0000009d0d227223 */ /* 0x080fe20000000022 */
[----:B------:R-:W-:Y:S01]  /*5010*/  SHF.L.U32 R13, R133, 0x10, RZ ;  /* 0x00000010850d7819 */ /* 0x000fe200000006ff */
[-C--:B------:R-:W-:Y:S02]  /*5020*/  FFMA R15, R11, R157.reuse, R8 ;  /* 0x0000009d0b0f7223 */ /* 0x080fe40000000008 */
[----:B------:R-:W-:Y:S01]  /*5030*/  FMUL R8, R9, R164 ;  /* 0x000000a409087220 */ /* 0x000fe20000400000 */
[----:B------:R-:W-:Y:S01]  /*5040*/  F2FP.BF16.PACK_AB R9, R31, R18 ;  /* 0x000000121f09723e */ /* 0x000fe200000010ff */
[----:B------:R-:W-:Y:S02]  /*5050*/  FMUL R12, R13, R164 ;  /* 0x000000a40d0c7220 */ /* 0x000fe40000400000 */
[-C--:B--2---:R-:W-:Y:S01]  /*5060*/  FFMA R7, R7, R157.reuse, R8 ;  /* 0x0000009d07077223 */ /* 0x084fe20000000008 */
[----:B------:R-:W-:Y:S01]  /*5070*/  F2FP.BF16.PACK_AB R8, R17, R26 ;  /* 0x0000001a1108723e */ /* 0x000fe200000010ff */
[----:B------:R-:W-:Y:S01]  /*5080*/  IMAD.U32 R13, R134, 0x10000, RZ ;  /* 0x00010000860d7824 */ /* 0x000fe200078e00ff */
[----:B------:R-:W-:Y:S01]  /*5090*/  IADD3 R26, P2, R22, c[0x0][0x238], RZ ;  /* 0x00008e00161a7a10 */ /* 0x000fe20007f5e0ff */
[----:B------:R-:W-:Y:S01]  /*50a0*/  FFMA R32, R14, R157, R32 ;  /* 0x0000009d0e207223 */ /* 0x000fe20000000020 */
[----:B------:R-:W-:Y:S01]  /*50b0*/  IADD3 R22, R156, 0x20, RZ ;  /* 0x000000209c167810 */ /* 0x000fe20007ffe0ff */
[----:B------:R-:W-:-:S02]  /*50c0*/  FMUL R13, R13, R164 ;  /* 0x000000a40d0d7220 */ /* 0x000fc40000400000 */
[-C--:B------:R-:W-:Y:S01]  /*50d0*/  FMUL R16, R37, R164.reuse ;  /* 0x000000a425107220 */ /* 0x080fe20000400000 */
[----:B------:R-:W-:Y:S01]  /*50e0*/  ISETP.LT.AND P3, PT, R22, c[0x0][0x160], P0 ;  /* 0x0000580016007a0c */ /* 0x000fe20000761270 */
[----:B------:R-:W-:Y:S01]  /*50f0*/  FMUL R14, R35, R164 ;  /* 0x000000a4230e7220 */ /* 0x000fe20000400000 */
[----:B------:R-:W-:Y:S01]  /*5100*/  F2FP.BF16.PACK_AB R11, R33, R32 ;  /* 0x00000020210b723e */ /* 0x000fe200000010ff */
[----:B------:R-:W-:Y:S01]  /*5110*/  FFMA R12, R10, R157, R12 ;  /* 0x0000009d0a0c7223 */ /* 0x000fe2000000000c */
[----:B------:R-:W-:Y:S01]  /*5120*/  F2FP.BF16.PACK_AB R10, R34, R27 ;  /* 0x0000001b220a723e */ /* 0x000fe200000010ff */
[-C--:B------:R-:W-:Y:S01]  /*5130*/  FFMA R13, R4, R157.reuse, R13 ;  /* 0x0000009d040d7223 */ /* 0x080fe2000000000d */
[----:B------:R-:W-:Y:S01]  /*5140*/  IADD3.X R27, R23, c[0x0][0x23c], RZ, P2, !PT ;  /* 0x00008f00171b7a10 */ /* 0x000fe200017fe4ff */
[-C--:B------:R-:W-:Y:S01]  /*5150*/  FFMA R16, R5, R157.reuse, R16 ;  /* 0x0000009d05107223 */ /* 0x080fe20000000010 */
[----:B------:R-:W-:Y:S01]  /*5160*/  IADD3 R20, P2, R163, R20, RZ ;  /* 0x00000014a3147210 */ /* 0x000fe20007f5e0ff */
[----:B------:R-:W-:Y:S01]  /*5170*/  FFMA R14, R6, R157, R14 ;  /* 0x0000009d060e7223 */ /* 0x000fe2000000000e */
[----:B------:R-:W-:Y:S01]  /*5180*/  F2FP.BF16.PACK_AB R4, R30, R19 ;  /* 0x000000131e04723e */ /* 0x000fe200000010ff */
[----:B------:R-:W-:Y:S01]  /*5190*/  @P5 STG.E.128 [R26.64], R8 ;  /* 0x000000081a005986 */ /* 0x000fe2000c101d12 */
[----:B------:R-:W-:-:S02]  /*51a0*/  F2FP.BF16.PACK_AB R5, R15, R12 ;  /* 0x0000000c0f05723e */ /* 0x000fc400000010ff */
[----:B------:R-:W-:Y:S02]  /*51b0*/  F2FP.BF16.PACK_AB R6, R16, R13 ;  /* 0x0000000d1006723e */ /* 0x000fe400000010ff */
[----:B------:R-:W-:Y:S02]  /*51c0*/  F2FP.BF16.PACK_AB R7, R7, R14 ;  /* 0x0000000e0707723e */ /* 0x000fe400000010ff */
[----:B------:R-:W-:-:S03]  /*51d0*/  IADD3.X R21, R162, R21, RZ, P2, !PT ;  /* 0x00000015a2157210 */ /* 0x000fc600017fe4ff */
[----:B------:R1:W-:Y:S04]  /*51e0*/  @P4 STG.E.128 [R24.64], R4 ;  /* 0x0000000418004986 */ /* 0x0003e8000c101d12 */
[----:B------:R-:W1:Y:S01]  /*51f0*/  @P3 LDG.E.LTC128B.128 R136, [R20.64] ;  /* 0x0000001214883981 */ /* 0x000e62000c1e1d20 */
[----:B------:R-:W-:Y:S02]  /*5200*/  IADD3 R23, R156, 0x22, RZ ;  /* 0x000000229c177810 */ /* 0x000fe40007ffe0ff */
[----:B------:R-:W-:Y:S02]  /*5210*/  IADD3 R28, P3, R163, R28, RZ ;  /* 0x0000001ca31c7210 */ /* 0x000fe40007f7e0ff */
[----:B------:R-:W-:-:S03]  /*5220*/  ISETP.LT.AND P2, PT, R23, c[0x0][0x160], P0 ;  /* 0x0000580017007a0c */ /* 0x000fc60000741270 */
[----:B------:R-:W-:-:S10]  /*5230*/  IMAD.X R29, R162, 0x1, R29, P3 ;  /* 0x00000001a21d7824 */ /* 0x000fd400018e061d */
        /* <DEDUP_REMOVED lines=13> */
[----:B------:R-:W3:Y:S04]  /*5310*/  LDS.128 R16, [R2] ;  /* 0x0000000002107984 */ /* 0x000ee80000000c00 */
[----:B------:R-:W4:Y:S04]  /*5320*/  LDS.128 R12, [R2+0x10] ;  /* 0x00001000020c7984 */ /* 0x000f280000000c00 */
[----:B------:R-:W5:Y:S01]  /*5330*/  LDS.128 R8, [R2+0x440] ;  /* 0x0004400002087984 */ /* 0x000f620000000c00 */
[----:B-1----:R-:W-:Y:S01]  /*5340*/  SHF.L.U32 R5, R136, 0x10, RZ ;  /* 0x0000001088057819 */ /* 0x002fe200000006ff */
[----:B------:R-:W-:Y:S01]  /*5350*/  IMAD.U32 R35, R138, 0x10000, RZ ;  /* 0x000100008a237824 */ /* 0x000fe200078e00ff */
[----:B------:R-:W-:-:S02]  /*5360*/  LOP3.LUT R31, R137, 0xffff0000, RZ, 0xc0, !PT ;  /* 0xffff0000891f7812 */ /* 0x000fc400078ec0ff */
[----:B------:R-:W-:Y:S01]  /*5370*/  SHF.L.U32 R33, R137, 0x10, RZ ;  /* 0x0000001089217819 */ /* 0x000fe200000006ff */
[-C--:B------:R-:W-:Y:S01]  /*5380*/  FMUL R23, R5, R164.reuse ;  /* 0x000000a405177220 */ /* 0x080fe20000400000 */
[----:B------:R-:W-:Y:S01]  /*5390*/  LOP3.LUT R37, R136, 0xffff0000, RZ, 0xc0, !PT ;  /* 0xffff000088257812 */ /* 0x000fe200078ec0ff */
[----:B------:R-:W1:Y:S02]  /*53a0*/  LDS.128 R4, [R2+0x450] ;  /* 0x0004500002047984 */ /* 0x000e640000000c00 */
[-C--:B---3--:R-:W-:Y:S02]  /*53b0*/  FFMA R23, R16, R157.reuse, R23 ;  /* 0x0000009d10177223 */ /* 0x088fe40000000017 */
[-C--:B------:R-:W-:Y:S01]  /*53c0*/  FMUL R16, R31, R164.reuse ;  /* 0x000000a41f107220 */ /* 0x080fe20000400000 */
[----:B------:R-:W-:Y:S01]  /*53d0*/  LOP3.LUT R31, R138, 0xffff0000, RZ, 0xc0, !PT ;  /* 0xffff00008a1f7812 */ /* 0x000fe200078ec0ff */
[----:B------:R-:W-:Y:S02]  /*53e0*/  FMUL R22, R33, R164 ;  /* 0x000000a421167220 */ /* 0x000fe40000400000 */
[-C--:B------:R-:W-:Y:S01]  /*53f0*/  FFMA R33, R19, R157.reuse, R16 ;  /* 0x0000009d13217223 */ /* 0x080fe20000000010 */
[----:B------:R-:W-:Y:S01]  /*5400*/  LOP3.LUT R19, R139, 0xffff0000, RZ, 0xc0, !PT ;  /* 0xffff00008b137812 */ /* 0x000fe200078ec0ff */
[----:B------:R-:W-:-:S02]  /*5410*/  FFMA R18, R18, R157, R22 ;  /* 0x0000009d12127223 */ /* 0x000fc40000000016 */
[-C--:B------:R-:W-:Y:S01]  /*5420*/  FMUL R32, R37, R164.reuse ;  /* 0x000000a425207220 */ /* 0x080fe20000400000 */
[----:B--2---:R-:W-:Y:S01]  /*5430*/  LOP3.LUT R37, R134, 0xffff0000, RZ, 0xc0, !PT ;  /* 0xffff000086257812 */ /* 0x004fe200078ec0ff */
[-C--:B------:R-:W-:Y:S01]  /*5440*/  FMUL R16, R35, R164.reuse ;  /* 0x000000a423107220 */ /* 0x080fe20000400000 */
[----:B------:R-:W-:Y:S01]  /*5450*/  SHF.L.U32 R35, R132, 0x10, RZ ;  /* 0x0000001084237819 */ /* 0x000fe200000006ff */
[-C--:B------:R-:W-:Y:S01]  /*5460*/  FMUL R22, R31, R164.reuse ;  /* 0x000000a41f167220 */ /* 0x080fe20000400000 */
[----:B------:R-:W-:Y:S01]  /*5470*/  SHF.L.U32 R31, R139, 0x10, RZ ;  /* 0x000000108b1f7819 */ /* 0x000fe200000006ff */
[-C--:B------:R-:W-:Y:S02]  /*5480*/  FFMA R32, R17, R157.reuse, R32 ;  /* 0x0000009d11207223 */ /* 0x080fe40000000020 */
[-C--:B----4-:R-:W-:Y:S02]  /*5490*/  FFMA R16, R12, R157.reuse, R16 ;  /* 0x0000009d0c107223 */ /* 0x090fe40000000010 */
[----:B------:R-:W-:Y:S01]  /*54a0*/  FFMA R17, R13, R157, R22 ;  /* 0x0000009d0d117223 */ /* 0x000fe20000000016 */
[----:B------:R-:W-:Y:S01]  /*54b0*/  SHF.L.U32 R13, R133, 0x10, RZ ;  /* 0x00000010850d7819 */ /* 0x000fe200000006ff */
[-C--:B------:R-:W-:Y:S01]  /*54c0*/  FMUL R12, R19, R164.reuse ;  /* 0x000000a4130c7220 */ /* 0x080fe20000400000 */
[----:B------:R-:W-:Y:S01]  /*54d0*/  LOP3.LUT R19, R132, 0xffff0000, RZ, 0xc0, !PT ;  /* 0xffff000084137812 */ /* 0x000fe200078ec0ff */
[----:B------:R-:W-:-:S02]  /*54e0*/  FMUL R22, R31, R164 ;  /* 0x000000a41f167220 */ /* 0x000fc40000400000 */
[-C--:B------:R-:W-:Y:S02]  /*54f0*/  FFMA R31, R15, R157.reuse, R12 ;  /* 0x0000009d0f1f7223 */ /* 0x080fe4000000000c */
[-C--:B------:R-:W-:Y:S02]  /*5500*/  FFMA R14, R14, R157.reuse, R22 ;  /* 0x0000009d0e0e7223 */ /* 0x080fe40000000016 */
[-C--:B------:R-:W-:Y:S02]  /*5510*/  FMUL R22, R19, R164.reuse ;  /* 0x000000a413167220 */ /* 0x080fe40000400000 */
[-C--:B------:R-:W-:Y:S01]  /*5520*/  FMUL R12, R35, R164.reuse ;  /* 0x000000a4230c7220 */ /* 0x080fe20000400000 */
[----:B------:R-:W-:Y:S01]  /*5530*/  LOP3.LUT R35, R133, 0xffff0000, RZ, 0xc0, !PT ;  /* 0xffff000085237812 */ /* 0x000fe200078ec0ff */
[-C--:B-----5:R-:W-:Y:S01]  /*5540*/  FFMA R15, R9, R157.reuse, R22 ;  /* 0x0000009d090f7223 */ /* 0x0a0fe20000000016 */
[----:B------:R-:W-:Y:S01]  /*5550*/  LOP3.LUT R9, R135, 0xffff0000, RZ, 0xc0, !PT ;  /* 0xffff000087097812 */ /* 0x000fe200078ec0ff */
[-C--:B------:R-:W-:Y:S01]  /*5560*/  FFMA R12, R8, R157.reuse, R12 ;  /* 0x0000009d080c7223 */ /* 0x080fe2000000000c */
[----:B------:R-:W-:Y:S01]  /*5570*/  IADD3 R22, P2, R26, c[0x0][0x238], RZ ;  /* 0x00008e001a167a10 */ /* 0x000fe20007f5e0ff */
[-C--:B------:R-:W-:Y:S01]  /*5580*/  FMUL R30, R35, R164.reuse ;  /* 0x000000a4231e7220 */ /* 0x080fe20000400000 */
[----:B------:R-:W-:Y:S01]  /*5590*/  SHF.L.U32 R35, R135, 0x10, RZ ;  /* 0x0000001087237819 */ /* 0x000fe200000006ff */
[----:B------:R-:W-:Y:S01]  /*55a0*/  FMUL R8, R9, R164 ;  /* 0x000000a409087220 */ /* 0x000fe20000400000 */
[----:B------:R-:W-:Y:S01]  /*55b0*/  IADD3 R26, R156, 0x28, RZ ;  /* 0x000000289c1a7810 */ /* 0x000fe20007ffe0ff */
[----:B------:R-:W-:Y:S01]  /*55c0*/  IMAD.U32 R19, R134, 0x10000, RZ ;  /* 0x0001000086137824 */ /* 0x000fe200078e00ff */
[----:B------:R-:W-:Y:S01]  /*55d0*/  F2FP.BF16.PACK_AB R9, R33, R18 ;  /* 0x000000122109723e */ /* 0x000fe200000010ff */
[----:B-1----:R-:W-:Y:S01]  /*55e0*/  FFMA R7, R7, R157, R8 ;  /* 0x0000009d07077223 */ /* 0x002fe20000000008 */
[----:B------:R-:W-:Y:S01]  /*55f0*/  F2FP.BF16.PACK_AB R8, R32, R23 ;  /* 0x000000172008723e */ /* 0x000fe200000010ff */
[-C--:B------:R-:W-:Y:S01]  /*5600*/  FMUL R13, R13, R164.reuse ;  /* 0x000000a40d0d7220 */ /* 0x080fe20000400000 */
[----:B------:R-:W-:Y:S01]  /*5610*/  IADD3.X R23, R27, c[0x0][0x23c], RZ, P2, !PT ;  /* 0x00008f001b177a10 */ /* 0x000fe200017fe4ff */
[-C--:B------:R-:W-:Y:S01]  /*5620*/  FMUL R19, R19, R164.reuse ;  /* 0x000000a413137220 */ /* 0x080fe20000400000 */
[----:B------:R-:W-:Y:S01]  /*5630*/  IADD3 R24, P2, R24, c[0x0][0x238], RZ ;  /* 0x00008e0018187a10 */ /* 0x000fe20007f5e0ff */
[-C--:B------:R-:W-:Y:S01]  /*5640*/  FMUL R36, R37, R164.reuse ;  /* 0x000000a425247220 */ /* 0x080fe20000400000 */
[----:B------:R-:W-:Y:S01]  /*5650*/  ISETP.LT.AND P3, PT, R26, c[0x0][0x160], P0 ;  /* 0x000058001a007a0c */ /* 0x000fe20000761270 */
[----:B------:R-:W-:Y:S01]  /*5660*/  FMUL R34, R35, R164 ;  /* 0x000000a423227220 */ /* 0x000fe20000400000 */
[----:B------:R-:W-:Y:S01]  /*5670*/  IADD3.X R25, R25, c[0x0][0x23c], RZ, P2, !PT ;  /* 0x00008f0019197a10 */ /* 0x000fe200017fe4ff */
[-C--:B------:R-:W-:Y:S01]  /*5680*/  FFMA R13, R10, R157.reuse, R13 ;  /* 0x0000009d0a0d7223 */ /* 0x080fe2000000000d */
[----:B------:R-:W-:Y:S01]  /*5690*/  IADD3 R20, P2, R163, R20, RZ ;  /* 0x00000014a3147210 */ /* 0x000fe20007f5e0ff */
        /* <DEDUP_REMOVED lines=8> */
[----:B------:R-:W-:Y:S01]  /*5720*/  @P5 STG.E.128 [R22.64], R8 ;  /* 0x0000000816005986 */ /* 0x000fe2000c101d12 */
[----:B------:R-:W-:-:S02]  /*5730*/  F2FP.BF16.PACK_AB R6, R36, R19 ;  /* 0x000000132406723e */ /* 0x000fc400000010ff */
[----:B------:R-:W-:Y:S02]  /*5740*/  F2FP.BF16.PACK_AB R7, R7, R34 ;  /* 0x000000220707723e */ /* 0x000fe400000010ff */
[----:B------:R-:W-:-:S03]  /*5750*/  IADD3.X R21, R162, R21, RZ, P2, !PT ;  /* 0x00000015a2157210 */ /* 0x000fc600017fe4ff */
[----:B------:R1:W-:Y:S04]  /*5760*/  @P4 STG.E.128 [R24.64], R4 ;  /* 0x0000000418004986 */ /* 0x0003e8000c101d12 */
[----:B------:R2:W3:Y:S01]  /*5770*/  @P3 LDG.E.LTC128B.128 R136, [R20.64] ;  /* 0x0000001214883981 */ /* 0x0004e2000c1e1d20 */
[----:B------:R-:W-:Y:S02]  /*5780*/  IADD3 R27, R156, 0x2a, RZ ;  /* 0x0000002a9c1b7810 */ /* 0x000fe40007ffe0ff */
[----:B------:R-:W-:Y:S02]  /*5790*/  IADD3 R28, P3, R163, R28, RZ ;  /* 0x0000001ca31c7210 */ /* 0x000fe40007f7e0ff */
[----:B------:R-:W-:Y:S02]  /*57a0*/  ISETP.LT.AND P2, PT, R27, c[0x0][0x160], P0 ;  /* 0x000058001b007a0c */ /* 0x000fe40000741270 */
[----:B------:R-:W-:-:S11]  /*57b0*/  IADD3.X R29, R162, R29, RZ, P3, !PT ;  /* 0x0000001da21d7210 */ /* 0x000fd60001ffe4ff */
[----:B------:R-:W4:Y:S01]  /*57c0*/  @P2 LDG.E.LTC128B.128 R132, [R28.64] ;  /* 0x000000121c842981 */ /* 0x000f22000c1e1d20 */
[----:B------:R-:W-:-:S03]  /*57d0*/  ISETP.LT.AND P5, PT, R26, c[0x0][0x160], P1 ;  /* 0x000058001a007a0c */ /* 0x000fc60000fa1270 */
[----:B------:R-:W-:Y:S01]  /*57e0*/  BAR.SYNC.DEFER_BLOCKING 0x0 ;  /* 0x0000000000007b1d */ /* 0x000fe20000010000 */
[----:B------:R-:W-:Y:S02]  /*57f0*/  ISETP.LT.AND P4, PT, R27, c[0x0][0x160], P1 ;  /* 0x000058001b007a0c */ /* 0x000fe40000f81270 */
[----:B-1----:R-:W-:-:S04]  /*5800*/  IADD3 R24, P2, R24, c[0x0][0x238], RZ ;  /* 0x00008e0018187a10 */ /* 0x002fc80007f5e0ff */
[----:B------:R-:W-:Y:S02]  /*5810*/  IADD3.X R25, R25, c[0x0][0x23c], RZ, P2, !PT ;  /* 0x00008f0019197a10 */ /* 0x000fe400017fe4ff */
[----:B--2---:R-:W-:-:S05]  /*5820*/  IADD3 R20, P2, R163, R20, RZ ;  /* 0x00000014a3147210 */ /* 0x004fca0007f5e0ff */
[----:B------:R-:W-:Y:S01]  /*5830*/  IMAD.X R21, R162, 0x1, R21, P2 ;  /* 0x00000001a2157824 */ /* 0x000fe200010e0615 */
        /* <DEDUP_REMOVED lines=10> */
[----:B------:R-:W2:Y:S04]  /*58e0*/  LDS.128 R12, [R2+0x10] ;  /* 0x00001000020c7984 */ /* 0x000ea80000000c00 */
[----:B------:R-:W5:Y:S01]  /*58f0*/  LDS.128 R8, [R2+0x440] ;  /* 0x0004400002087984 */ /* 0x000f620000000c00 */
[C---:B---3--:R-:W-:Y:S01]  /*5900*/  IMAD.U32 R5, R136.reuse, 0x10000, RZ ;  /* 0x0001000088057824 */ /* 0x048fe200078e00ff */
[----:B------:R-:W-:-:S02]  /*5910*/  LOP3.LUT R33, R136, 0xffff0000, RZ, 0xc0, !PT ;  /* 0xffff000088217812 */ /* 0x000fc400078ec0ff */
[----:B------:R-:W-:Y:S01]  /*5920*/  LOP3.LUT R31, R137, 0xffff0000, RZ, 0xc0, !PT ;  /* 0xffff0000891f7812 */ /* 0x000fe200078ec0ff */
[-C--:B------:R-:W-:Y:S01]  /*5930*/  FMUL R26, R5, R164.reuse ;  /* 0x000000a4051a7220 */ /* 0x080fe20000400000 */
[----:B------:R-:W-:Y:S01]  /*5940*/  SHF.L.U32 R35, R138, 0x10, RZ ;  /* 0x000000108a237819 */ /* 0x000fe200000006ff */
[----:B------:R-:W3:Y:S01]  /*5950*/  LDS.128 R4, [R2+0x450] ;  /* 0x0004500002047984 */ /* 0x000ee20000000c00 */
[----:B------:R-:W-:Y:S01]  /*5960*/  SHF.L.U32 R27, R137, 0x10, RZ ;  /* 0x00000010891b7819 */ /* 0x000fe200000006ff */
[-C--:B-1----:R-:W-:Y:S02]  /*5970*/  FFMA R26, R16, R157.reuse, R26 ;  /* 0x0000009d101a7223 */ /* 0x082fe4000000001a */
[-C--:B------:R-:W-:Y:S01]  /*5980*/  FMUL R16, R33, R164.reuse ;  /* 0x000000a421107220 */ /* 0x080fe20000400000 */
[----:B------:R-:W-:Y:S01]  /*5990*/  LOP3.LUT R33, R138, 0xffff0000, RZ, 0xc0, !PT ;  /* 0xffff00008a217812 */ /* 0x000fe200078ec0ff */
[----:B------:R-:W-:Y:S02]  /*59a0*/  FMUL R30, R31, R164 ;  /* 0x000000a41f1e7220 */ /* 0x000fe40000400000 */
[-C--:B------:R-:W-:Y:S01]  /*59b0*/  FFMA R31, R17, R157.reuse, R16 ;  /* 0x0000009d111f7223 */ /* 0x080fe20000000010 */
[----:B------:R-:W-:Y:S01]  /*59c0*/  LOP3.LUT R17, R139, 0xffff0000, RZ, 0xc0, !PT ;  /* 0xffff00008b117812 */ /* 0x000fe200078ec0ff */
[----:B------:R-:W-:-:S02]  /*59d0*/  FFMA R30, R19, R157, R30 ;  /* 0x0000009d131e7223 */ /* 0x000fc4000000001e */
[-C--:B------:R-:W-:Y:S01]  /*59e0*/  FMUL R19, R35, R164.reuse ;  /* 0x000000a423137220 */ /* 0x080fe20000400000 */
[----:B----4-:R-:W-:Y:S01]  /*59f0*/  LOP3.LUT R37, R134, 0xffff0000, RZ, 0xc0, !PT ;  /* 0xffff000086257812 */ /* 0x010fe200078ec0ff */
[-C--:B------:R-:W-:Y:S01]  /*5a00*/  FMUL R34, R33, R164.reuse ;  /* 0x000000a421227220 */ /* 0x080fe20000400000 */
[----:B------:R-:W-:Y:S01]  /*5a10*/  SHF.L.U32 R33, R139, 0x10, RZ ;  /* 0x000000108b217819 */ /* 0x000fe200000006ff */
[----:B--2---:R-:W-:Y:S02]  /*5a20*/  FFMA R19, R12, R157, R19 ;  /* 0x0000009d0c137223 */ /* 0x004fe40000000013 */
[-C--:B------:R-:W-:Y:S01]  /*5a30*/  FMUL R12, R17, R164.reuse ;  /* 0x000000a4110c7220 */ /* 0x080fe20000400000 */
[C---:B------:R-:W-:Y:S01]  /*5a40*/  LOP3.LUT R17, R132.reuse, 0xffff0000, RZ, 0xc0, !PT ;  /* 0xffff000084117812 */ /* 0x040fe200078ec0ff */
[----:B------:R-:W-:Y:S02]  /*5a50*/  FMUL R32, R33, R164 ;  /* 0x000000a421207220 */ /* 0x000fe40000400000 */
[----:B------:R-:W-:-:S02]  /*5a60*/  IMAD.U32 R35, R132, 0x10000, RZ ;  /* 0x0001000084237824 */ /* 0x000fc400078e00ff */
[-C--:B------:R-:W-:Y:S02]  /*5a70*/  FFMA R32, R14, R157.reuse, R32 ;  /* 0x0000009d0e207223 */ /* 0x080fe40000000020 */
[-C--:B------:R-:W-:Y:S01]  /*5a80*/  FFMA R33, R15, R157.reuse, R12 ;  /* 0x0000009d0f217223 */ /* 0x080fe2000000000c */
[----:B------:R-:W-:Y:S01]  /*5a90*/  LOP3.LUT R15, R133, 0xffff0000, RZ, 0xc0, !PT ;  /* 0xffff0000850f7812 */ /* 0x000fe200078ec0ff */
[-C--:B------:R-:W-:Y:S01]  /*5aa0*/  FMUL R14, R35, R164.reuse ;  /* 0x000000a4230e7220 */ /* 0x080fe20000400000 */
[----:B------:R-:W-:Y:S01]  /*5ab0*/  SHF.L.U32 R35, R135, 0x10, RZ ;  /* 0x0000001087237819 */ /* 0x000fe200000006ff */
[-C--:B------:R-:W-:Y:S02]  /*5ac0*/  FMUL R16, R17, R164.reuse ;  /* 0x000000a411107220 */ /* 0x080fe40000400000 */
[-C--:B-----5:R-:W-:Y:S02]  /*5ad0*/  FFMA R14, R8, R157.reuse, R14 ;  /* 0x0000009d080e7223 */ /* 0x0a0fe4000000000e */
[----:B------:R-:W-:Y:S01]  /*5ae0*/  FFMA R17, R9, R157, R16 ;  /* 0x0000009d09117223 */ /* 0x000fe20000000010 */
[----:B------:R-:W-:Y:S01]  /*5af0*/  LOP3.LUT R9, R135, 0xffff0000, RZ, 0xc0, !PT ;  /* 0xffff000087097812 */ /* 0x000fe200078ec0ff */
[----:B------:R-:W-:-:S02]  /*5b00*/  FMUL R8, R15, R164 ;  /* 0x000000a40f087220 */ /* 0x000fc40000400000 */
[-C--:B------:R-:W-:Y:S01]  /*5b10*/  FFMA R34, R13, R157.reuse, R34 ;  /* 0x0000009d0d227223 */ /* 0x080fe20000000022 */
[----:B------:R-:W-:Y:S01]  /*5b20*/  SHF.L.U32 R13, R133, 0x10, RZ ;  /* 0x00000010850d7819 */ /* 0x000fe200000006ff */
[-C--:B------:R-:W-:Y:S01]  /*5b30*/  FFMA R15, R11, R157.reuse, R8 ;  /* 0x0000009d0b0f7223 */ /* 0x080fe20000000008 */
[----:B------:R-:W-:Y:S01]  /*5b40*/  F2FP.BF16.PACK_AB R11, R33, R32 ;  /* 0x00000020210b723e */ /* 0x000fe200000010ff */
[-C--:B------:R-:W-:Y:S02]  /*5b50*/  FMUL R27, R27, R164.reuse ;  /* 0x000000a41b1b7220 */ /* 0x080fe40000400000 */
[-C--:B------:R-:W-:Y:S02]  /*5b60*/  FMUL R8, R9, R164.reuse ;  /* 0x000000a409087220 */ /* 0x080fe40000400000 */
[----:B------:R-:W-:Y:S01]  /*5b70*/  FMUL R12, R13, R164 ;  /* 0x000000a40d0c7220 */ /* 0x000fe20000400000 */
[----:B------:R-:W-:Y:S01]  /*5b80*/  SHF.L.U32 R13, R134, 0x10, RZ ;  /* 0x00000010860d7819 */ /* 0x000fe200000006ff */
[----:B------:R-:W-:-:S02]  /*5b90*/  FFMA R27, R18, R157, R27 ;  /* 0x0000009d121b7223 */ /* 0x000fc4000000001b */
[----:B---3--:R-:W-:Y:S01]  /*5ba0*/  FFMA R7, R7, R157, R8 ;  /* 0x0000009d07077223 */ /* 0x008fe20000000008 */
[----:B------:R-:W-:Y:S01]  /*5bb0*/  F2FP.BF16.PACK_AB R8, R31, R26 ;  /* 0x0000001a1f08723e */ /* 0x000fe200000010ff */
[-C--:B------:R-:W-:Y:S01]  /*5bc0*/  FMUL R13, R13, R164.reuse ;  /* 0x000000a40d0d7220 */ /* 0x080fe20000400000 */
[----:B------:R-:W-:Y:S01]  /*5bd0*/  IADD3 R26, P3, R22, c[0x0][0x238], RZ ;  /* 0x00008e00161a7a10 */ /* 0x000fe20007f7e0ff */
[-C--:B------:R-:W-:Y:S01]  /*5be0*/  FMUL R18, R37, R164.reuse ;  /* 0x000000a425127220 */ /* 0x080fe20000400000 */
[----:B------:R-:W-:Y:S01]  /*5bf0*/  IADD3 R22, R156, 0x30, RZ ;  /* 0x000000309c167810 */ /* 0x000fe20007ffe0ff */
[----:B------:R-:W-:Y:S01]  /*5c00*/  FMUL R16, R35, R164 ;  /* 0x000000a423107220 */ /* 0x000fe20000400000 */
[----:B------:R-:W-:Y:S01]  /*5c10*/  F2FP.BF16.PACK_AB R9, R30, R27 ;  /* 0x0000001b1e09723e */ /* 0x000fe200000010ff */
[-C--:B------:R-:W-:Y:S01]  /*5c20*/  FFMA R12, R10, R157.reuse, R12 ;  /* 0x0000009d0a0c7223 */ /* 0x080fe2000000000c */
[----:B------:R-:W-:Y:S01]  /*5c30*/  IADD3.X R27, R23, c[0x0][0x23c], RZ, P3, !PT ;  /* 0x00008f00171b7a10 */ /* 0x000fe20001ffe4ff */
[-C--:B------:R-:W-:Y:S01]  /*5c40*/  FFMA R13, R4, R157.reuse, R13 ;  /* 0x0000009d040d7223 */ /* 0x080fe2000000000d */
[----:B------:R-:W-:Y:S01]  /*5c50*/  ISETP.LT.AND P3, PT, R22, c[0x0][0x160], P0 ;  /* 0x0000580016007a0c */ /* 0x000fe20000761270 */
[----:B------:R-:W-:Y:S01]  /*5c60*/  FFMA R18, R5, R157, R18 ;  /* 0x0000009d05127223 */ /* 0x000fe20000000012 */
[----:B------:R-:W-:Y:S01]  /*5c70*/  F2FP.BF16.PACK_AB R10, R34, R19 ;  /* 0x00000013220a723e */ /* 0x000fe200000010ff */
[----:B------:R-:W-:Y:S01]  /*5c80*/  FFMA R16, R6, R157, R16 ;  /* 0x0000009d06107223 */ /* 0x000fe20000000010 */
[----:B------:R-:W-:-:S02]  /*5c90*/  F2FP.BF16.PACK_AB R4, R17, R14 ;  /* 0x0000000e1104723e */ /* 0x000fc400000010ff */
[----:B------:R-:W-:Y:S01]  /*5ca0*/  F2FP.BF16.PACK_AB R5, R15, R12 ;  /* 0x0000000c0f05723e */ /* 0x000fe200000010ff */
[----:B------:R1:W-:Y:S01]  /*5cb0*/  @P5 STG.E.128 [R26.64], R8 ;  /* 0x000000081a005986 */ /* 0x0003e2000c101d12 */
[----:B------:R-:W-:Y:S02]  /*5cc0*/  F2FP.BF16.PACK_AB R6, R18, R13 ;  /* 0x0000000d1206723e */ /* 0x000fe400000010ff */
[----:B------:R-:W-:-:S05]  /*5cd0*/  F2FP.BF16.PACK_AB R7, R7, R16 ;  /* 0x000000100707723e */ /* 0x000fca00000010ff */
        /* <DEDUP_REMOVED lines=24> */
[----:B--2---:R-:W-:Y:S01]  /*5e60*/  SHF.L.U32 R5, R136, 0x10, RZ ;  /* 0x0000001088057819 */ /* 0x004fe200000006ff */
[----:B------:R-:W-:Y:S01]  /*5e70*/  IMAD.U32 R31, R138, 0x10000, RZ ;  /* 0x000100008a1f7824 */ /* 0x000fe200078e00ff */
[----:B------:R-:W-:-:S02]  /*5e80*/  SHF.L.U32 R23, R137, 0x10, RZ ;  /* 0x0000001089177819 */ /* 0x000fc400000006ff */
[----:B------:R-:W-:Y:S01]  /*5e90*/  LOP3.LUT R33, R137, 0xffff0000, RZ, 0xc0, !PT ;  /* 0xffff000089217812 */ /* 0x000fe200078ec0ff */
[-C--:B------:R-:W-:Y:S01]  /*5ea0*/  FMUL R22, R5, R164.reuse ;  /* 0x000000a405167220 */ /* 0x080fe20000400000 */
[----:B------:R-:W-:Y:S01]  /*5eb0*/  LOP3.LUT R35, R136, 0xffff0000, RZ, 0xc0, !PT ;  /* 0xffff000088237812 */ /* 0x000fe200078ec0ff */
[----:B------:R-:W2:Y:S02]  /*5ec0*/  LDS.128 R4, [R2+0x450] ;  /* 0x0004500002047984 */ /* 0x000ea40000000c00 */
[-C--:B-1----:R-:W-:Y:S02]  /*5ed0*/  FFMA R22, R16, R157.reuse, R22 ;  /* 0x0000009d10167223 */ /* 0x082fe40000000016 */
[-C--:B------:R-:W-:Y:S01]  /*5ee0*/  FMUL R16, R23, R164.reuse ;  /* 0x000000a417107220 */ /* 0x080fe20000400000 */
[----:B------:R-:W-:Y:S01]  /*5ef0*/  LOP3.LUT R23, R138, 0xffff0000, RZ, 0xc0, !PT ;  /* 0xffff00008a177812 */ /* 0x000fe200078ec0ff */
[----:B------:R-:W-:Y:S01]  /*5f00*/  FMUL R30, R33, R164 ;  /* 0x000000a4211e7220 */ /* 0x000fe20000400000 */
[----:B------:R-:W-:Y:S01]  /*5f10*/  SHF.L.U32 R33, R139, 0x10, RZ ;  /* 0x000000108b217819 */ /* 0x000fe200000006ff */
[----:B------:R-:W-:-:S02]  /*5f20*/  FFMA R18, R18, R157, R16 ;  /* 0x0000009d12127223 */ /* 0x000fc40000000010 */
[-C--:B------:R-:W-:Y:S01]  /*5f30*/  FFMA R19, R19, R157.reuse, R30 ;  /* 0x0000009d13137223 */ /* 0x080fe2000000001e */
[----:B---3--:R-:W-:Y:S01]  /*5f40*/  LOP3.LUT R37, R134, 0xffff0000, RZ, 0xc0, !PT ;  /* 0xffff000086257812 */ /* 0x008fe200078ec0ff */
[-C--:B------:R-:W-:Y:S01]  /*5f50*/  FMUL R16, R31, R164.reuse ;  /* 0x000000a41f107220 */ /* 0x080fe20000400000 */
[----:B------:R-:W-:Y:S01]  /*5f60*/  SHF.L.U32 R31, R132, 0x10, RZ ;  /* 0x00000010841f7819 */ /* 0x000fe200000006ff */
[-C--:B------:R-:W-:Y:S01]  /*5f70*/  FMUL R30, R23, R164.reuse ;  /* 0x000000a4171e7220 */ /* 0x080fe20000400000 */
[----:B------:R-:W-:Y:S01]  /*5f80*/  LOP3.LUT R23, R139, 0xffff0000, RZ, 0xc0, !PT ;  /* 0xffff00008b177812 */ /* 0x000fe200078ec0ff */
[-C--:B----4-:R-:W-:Y:S02]  /*5f90*/  FFMA R16, R12, R157.reuse, R16 ;  /* 0x0000009d0c107223 */ /* 0x090fe40000000010 */
[----:B------:R-:W-:Y:S02]  /*5fa0*/  FFMA R13, R13, R157, R30 ;  /* 0x0000009d0d0d7223 */ /* 0x000fe4000000001e */
[-C--:B------:R-:W-:Y:S01]  /*5fb0*/  FMUL R12, R33, R164.reuse ;  /* 0x000000a4210c7220 */ /* 0x080fe20000400000 */
[----:B------:R-:W-:Y:S01]  /*5fc0*/  LOP3.LUT R33, R132, 0xffff0000, RZ, 0xc0, !PT ;  /* 0xffff000084217812 */ /* 0x000fe200078ec0ff */
[-C--:B------:R-:W-:Y:S01]  /*5fd0*/  FMUL R30, R23, R164.reuse ;  /* 0x000000a4171e7220 */ /* 0x080fe20000400000 */
[----:B------:R-:W-:Y:S01]  /*5fe0*/  SHF.L.U32 R23, R133, 0x10, RZ ;  /* 0x0000001085177819 */ /* 0x000fe200000006ff */
[----:B------:R-:W-:-:S02]  /*5ff0*/  FMUL R32, R35, R164 ;  /* 0x000000a423207220 */ /* 0x000fc40000400000 */
[-C--:B------:R-:W-:Y:S02]  /*6000*/  FFMA R14, R14, R157.reuse, R12 ;  /* 0x0000009d0e0e7223 */ /* 0x080fe4000000000c */
[-C--:B------:R-:W-:Y:S02]  /*6010*/  FMUL R12, R31, R164.reuse ;  /* 0x000000a41f0c7220 */ /* 0x080fe40000400000 */
[-C--:B------:R-:W-:Y:S02]  /*6020*/  FFMA R31, R15, R157.reuse, R30 ;  /* 0x0000009d0f1f7223 */ /* 0x080fe4000000001e */
[-C--:B------:R-:W-:Y:S01]  /*6030*/  FMUL R30, R23, R164.reuse ;  /* 0x000000a4171e7220 */ /* 0x080fe20000400000 */
[----:B------:R-:W-:Y:S01]  /*6040*/  LOP3.LUT R23, R133, 0xffff0000, RZ, 0xc0, !PT ;  /* 0xffff000085177812 */ /* 0x000fe200078ec0ff */
[----:B------:R-:W-:Y:S02]  /*6050*/  FFMA R17, R17, R157, R32 ;  /* 0x0000009d11117223 */ /* 0x000fe40000000020 */
[----:B------:R-:W-:-:S02]  /*6060*/  FMUL R32, R33, R164 ;  /* 0x000000a421207220 */ /* 0x000fc40000400000 */
[----:B------:R-:W-:Y:S02]  /*6070*/  IMAD.U32 R33, R134, 0x10000, RZ ;  /* 0x0001000086217824 */ /* 0x000fe400078e00ff */
[-C--:B-----5:R-:W-:Y:S01]  /*6080*/  FFMA R15, R8, R157.reuse, R12 ;  /* 0x0000009d080f7223 */ /* 0x0a0fe2000000000c */
[----:B------:R-:W-:Y:S01]  /*6090*/  IADD3 R12, R156, 0x38, RZ ;  /* 0x000000389c0c7810 */ /* 0x000fe20007ffe0ff */
[-C--:B------:R-:W-:Y:S01]  /*60a0*/  FFMA R32, R9, R157.reuse, R32 ;  /* 0x0000009d09207223 */ /* 0x080fe20000000020 */
[----:B------:R-:W-:Y:S01]  /*60b0*/  LOP3.LUT R9, R135, 0xffff0000, RZ, 0xc0, !PT ;  /* 0xffff000087097812 */ /* 0x000fe200078ec0ff */
[-C--:B------:R-:W-:Y:S01]  /*60c0*/  FMUL R8, R23, R164.reuse ;  /* 0x000000a417087220 */ /* 0x080fe20000400000 */
[----:B------:R-:W-:Y:S01]  /*60d0*/  SHF.L.U32 R23, R135, 0x10, RZ ;  /* 0x0000001087177819 */ /* 0x000fe200000006ff */
[----:B------:R-:W-:Y:S01]  /*60e0*/  FMUL R33, R33, R164 ;  /* 0x000000a421217220 */ /* 0x000fe20000400000 */
[----:B------:R-:W-:Y:S01]  /*60f0*/  ISETP.LT.AND P3, PT, R12, c[0x0][0x160], P0 ;  /* 0x000058000c007a0c */ /* 0x000fe20000761270 */
[-C--:B------:R-:W-:Y:S01]  /*6100*/  FFMA R35, R11, R157.reuse, R8 ;  /* 0x0000009d0b237223 */ /* 0x080fe20000000008 */
[----:B------:R-:W-:Y:S01]  /*6110*/  F2FP.BF16.PACK_AB R8, R17, R22 ;  /* 0x000000161108723e */ /* 0x000fe200000010ff */
[-C--:B--2---:R-:W-:Y:S01]  /*6120*/  FFMA R33, R4, R157.reuse, R33 ;  /* 0x0000009d04217223 */ /* 0x084fe20000000021 */
[----:B------:R-:W-:Y:S01]  /*6130*/  IADD3 R22, P2, R24, c[0x0][0x238], RZ ;  /* 0x00008e0018167a10 */ /* 0x000fe20007f5e0ff */
[----:B------:R-:W-:Y:S01]  /*6140*/  FMUL R36, R37, R164 ;  /* 0x000000a425247220 */ /* 0x000fe20000400000 */
[----:B------:R-:W-:Y:S01]  /*6150*/  F2FP.BF16.PACK_AB R11, R31, R14 ;  /* 0x0000000e1f0b723e */ /* 0x000fe200000010ff */
[-C--:B------:R-:W-:Y:S01]  /*6160*/  FMUL R34, R23, R164.reuse ;  /* 0x000000a417227220 */ /* 0x080fe20000400000 */
[----:B------:R-:W-:Y:S01]  /*6170*/  IADD3.X R23, R25, c[0x0][0x23c], RZ, P2, !PT ;  /* 0x00008f0019177a10 */ /* 0x000fe200017fe4ff */
[----:B------:R-:W-:Y:S01]  /*6180*/  FMUL R4, R9, R164 ;  /* 0x000000a409047220 */ /* 0x000fe20000400000 */
[----:B------:R-:W-:Y:S01]  /*6190*/  F2FP.BF16.PACK_AB R9, R19, R18 ;  /* 0x000000121309723e */ /* 0x000fe200000010ff */
[-C--:B------:R-:W-:Y:S01]  /*61a0*/  FFMA R30, R10, R157.reuse, R30 ;  /* 0x0000009d0a1e7223 */ /* 0x080fe2000000001e */
[----:B------:R-:W-:Y:S01]  /*61b0*/  F2FP.BF16.PACK_AB R10, R13, R16 ;  /* 0x000000100d0a723e */ /* 0x000fe200000010ff */
[-C--:B------:R-:W-:Y:S01]  /*61c0*/  FFMA R36, R5, R157.reuse, R36 ;  /* 0x0000009d05247223 */ /* 0x080fe20000000024 */
[----:B------:R-:W-:Y:S01]  /*61d0*/  IADD3 R16, P2, R163, R20, RZ ;  /* 0x00000014a3107210 */ /* 0x000fe20007f5e0ff */
        /* <DEDUP_REMOVED lines=8> */
[----:B------:R-:W-:Y:S04]  /*6260*/  @P4 STG.E.128 [R22.64], R4 ;  /* 0x0000000416004986 */ /* 0x000fe8000c101d12 */
[----:B------:R-:W2:Y:S01]  /*6270*/  @P3 LDG.E.LTC128B.128 R136, [R16.64] ;  /* 0x0000001210883981 */ /* 0x000ea2000c1e1d20 */
[----:B------:R-:W-:Y:S02]  /*6280*/  IADD3 R156, R156, 0x3a, RZ ;  /* 0x0000003a9c9c7810 */ /* 0x000fe40007ffe0ff */
[----:B------:R-:W-:Y:S02]  /*6290*/  IADD3 R14, P2, R163, R28, RZ ;  /* 0x0000001ca30e7210 */ /* 0x000fe40007f5e0ff */
[----:B------:R-:W-:Y:S02]  /*62a0*/  ISETP.LT.AND P0, PT, R156, c[0x0][0x160], P0 ;  /* 0x000058009c007a0c */ /* 0x000fe40000701270 */
[----:B------:R-:W-:-:S11]  /*62b0*/  IADD3.X R15, R162, R29, RZ, P2, !PT ;  /* 0x0000001da20f7210 */ /* 0x000fd600017fe4ff */
[----:B------:R1:W3:Y:S01]  /*62c0*/  @P0 LDG.E.LTC128B.128 R132, [R14.64] ;  /* 0x000000120e840981 */ /* 0x0002e2000c1e1d20 */
[----:B------:R-:W-:Y:S02]  /*62d0*/  ISETP.LT.AND P0, PT, R12, c[0x0][0x160], P1 ;  /* 0x000058000c007a0c */ /* 0x000fe40000f01270 */
[----:B------:R-:W-:Y:S01]  /*62e0*/  ISETP.LT.AND P2, PT, R156, c[0x0][0x160], P1 ;  /* 0x000058009c007a0c */ /* 0x000fe20000f41270 */
[----:B------:R-:W-:Y:S06]  /*62f0*/  BAR.SYNC.DEFER_BLOCKING 0x0 ;  /* 0x0000000000007b1d */ /* 0x000fec0000010000 */
[----:B------:R-:W-:Y:S04]  /*6300*/  STS.64 [R0.X8], R130 ;  /* 0x0000008200007388 */ /* 0x000fe80000008a00 */
[----:B------:R-:W-:Y:S04]  /*6310*/  STS.64 [R0.X8+0x20], R126 ;  /* 0x0000207e00007388 */ /* 0x000fe80000008a00 */
[----:B------:R-:W-:Y:S04]  /*6320*/  STS.64 [R0.X8+0x40], R122 ;  /* 0x0000407a00007388 */ /* 0x000fe80000008a00 */
[----:B------:R-:W-:Y:S04]  /*6330*/  STS.64 [R0.X8+0x60], R118 ;  /* 0x0000607600007388 */ /* 0x000fe80000008a00 */
[----:B------:R-:W-:Y:S04]  /*6340*/  STS.64 [R0.X8+0x80], R114 ;  /* 0x0000807200007388 */ /* 0x000fe80000008a00 */
[----:B------:R-:W-:Y:S04]  /*6350*/  STS.64 [R0.X8+0xa0], R110 ;  /* 0x0000a06e00007388 */ /* 0x000fe80000008a00 */
[----:B------:R-:W-:Y:S04]  /*6360*/  STS.64 [R0.X8+0xc0], R106 ;  /* 0x0000c06a00007388 */ /* 0x000fe80000008a00 */
[----:B------:R4:W-:Y:S04]  /*6370*/  STS.64 [R0.X8+0xe0], R102 ;  /* 0x0000e06600007388 */ /* 0x0009e80000008a00 */
[----:B------:R-:W-:Y:S06]  /*6380*/  BAR.SYNC.DEFER_BLOCKING 0x0 ;  /* 0x0000000000007b1d */ /* 0x000fec0000010000 */
[----:B------:R-:W5:Y:S04]  /*6390*/  LDS.128 R8, [R2] ;  /* 0x0000000002087984 */ /* 0x000f680000000c00 */
[----:B------:R-:W1:Y:S01]  /*63a0*/  LDS.128 R4, [R2+0x10] ;  /* 0x0000100002047984 */ /* 0x000e620000000c00 */
[C---:B--2---:R-:W-:Y:S01]  /*63b0*/  IMAD.U32 R13, R136.reuse, 0x10000, RZ ;  /* 0x00010000880d7824 */ /* 0x044fe200078e00ff */
[----:B------:R-:W-:-:S02]  /*63c0*/  LOP3.LUT R19, R136, 0xffff0000, RZ, 0xc0, !PT ;  /* 0xffff000088137812 */ /* 0x000fc400078ec0ff */
[----:B------:R-:W-:Y:S01]  /*63d0*/  SHF.L.U32 R17, R137, 0x10, RZ ;  /* 0x0000001089117819 */ /* 0x000fe200000006ff */
[-C--:B----4-:R-:W-:Y:S01]  /*63e0*/  FMUL R0, R13, R164.reuse ;  /* 0x000000a40d007220 */ /* 0x090fe20000400000 */
[----:B------:R-:W-:Y:S01]  /*63f0*/  LOP3.LUT R137, R137, 0xffff0000, RZ, 0xc0, !PT ;  /* 0xffff000089897812 */ /* 0x000fe200078ec0ff */
[-C--:B------:R-:W-:Y:S01]  /*6400*/  FMUL R24, R19, R164.reuse ;  /* 0x000000a413187220 */ /* 0x080fe20000400000 */
[----:B-1----:R-:W1:Y:S01]  /*6410*/  LDS.128 R12, [R2+0x440] ;  /* 0x00044000020c7984 */ /* 0x002e620000000c00 */
[-C--:B------:R-:W-:Y:S01]  /*6420*/  FMUL R20, R17, R164.reuse ;  /* 0x000000a411147220 */ /* 0x080fe20000400000 */
[----:B------:R-:W-:Y:S01]  /*6430*/  SHF.L.U32 R21, R138, 0x10, RZ ;  /* 0x000000108a157819 */ /* 0x000fe200000006ff */
[-C--:B-----5:R-:W-:Y:S01]  /*6440*/  FFMA R8, R8, R157.reuse, R0 ;  /* 0x0000009d08087223 */ /* 0x0a0fe20000000000 */
[----:B------:R2:W4:Y:S01]  /*6450*/  LDS.128 R16, [R2+0x450] ;  /* 0x0004500002107984 */ /* 0x0005220000000c00 */
[----:B------:R-:W-:Y:S01]  /*6460*/  LOP3.LUT R29, R138, 0xffff0000, RZ, 0xc0, !PT ;  /* 0xffff00008a1d7812 */ /* 0x000fe200078ec0ff */
[-C--:B------:R-:W-:Y:S01]  /*6470*/  FMUL R0, R137, R164.reuse ;  /* 0x000000a489007220 */ /* 0x080fe20000400000 */
[----:B------:R-:W-:Y:S01]  /*6480*/  SHF.L.U32 R25, R139, 0x10, RZ ;  /* 0x000000108b197819 */ /* 0x000fe200000006ff */
[-C--:B------:R-:W-:Y:S01]  /*6490*/  FFMA R9, R9, R157.reuse, R24 ;  /* 0x0000009d09097223 */ /* 0x080fe20000000018 */
[----:B------:R-:W-:Y:S01]  /*64a0*/  LOP3.LUT R139, R139, 0xffff0000, RZ, 0xc0, !PT ;  /* 0xffff00008b8b7812 */ /* 0x000fe200078ec0ff */
[----:B------:R-:W-:Y:S01]  /*64b0*/  FFMA R11, R11, R157, R0 ;  /* 0x0000009d0b0b7223 */ /* 0x000fe20000000000 */
[----:B---3--:R-:W-:Y:S01]  /*64c0*/  LOP3.LUT R31, R134, 0xffff0000, RZ, 0xc0, !PT ;  /* 0xffff0000861f7812 */ /* 0x008fe200078ec0ff */
[----:B------:R-:W-:-:S02]  /*64d0*/  FMUL R21, R21, R164 ;  /* 0x000000a415157220 */ /* 0x000fc40000400000 */
[-C--:B------:R-:W-:Y:S02]  /*64e0*/  FFMA R10, R10, R157.reuse, R20 ;  /* 0x0000009d0a0a7223 */ /* 0x080fe40000000014 */
[-C--:B------:R-:W-:Y:S01]  /*64f0*/  FMUL R0, R29, R164.reuse ;  /* 0x000000a41d007220 */ /* 0x080fe20000400000 */
[----:B------:R-:W-:Y:S01]  /*6500*/  SHF.L.U32 R29, R134, 0x10, RZ ;  /* 0x00000010861d7819 */ /* 0x000fe200000006ff */
[-C--:B------:R-:W-:Y:S02]  /*6510*/  FMUL R25, R25, R164.reuse ;  /* 0x000000a419197220 */ /* 0x080fe40000400000 */
[----:B------:R-:W-:Y:S02]  /*6520*/  FMUL R20, R139, R164 ;  /* 0x000000a48b147220 */ /* 0x000fe40000400000 */
[-C--:B------:R-:W-:Y:S01]  /*6530*/  FFMA R21, R4, R157.reuse, R21 ;  /* 0x0000009d04157223 */ /* 0x080fe20000000015 */
[----:B------:R-:W-:Y:S01]  /*6540*/  F2FP.BF16.PACK_AB R4, R9, R8 ;  /* 0x000000080904723e */ /* 0x000fe200000010ff */
[-C--:B------:R-:W-:Y:S01]  /*6550*/  FFMA R0, R5, R157.reuse, R0 ;  /* 0x0000009d05007223 */ /* 0x080fe20000000000 */
[----:B------:R-:W-:Y:S01]  /*6560*/  IADD3 R8, P1, R26, c[0x0][0x238], RZ ;  /* 0x00008e001a087a10 */ /* 0x000fe20007f3e0ff */
[-C--:B------:R-:W-:Y:S01]  /*6570*/  FFMA R25, R6, R157.reuse, R25 ;  /* 0x0000009d06197223 */ /* 0x080fe20000000019 */
[----:B------:R-:W-:Y:S01]  /*6580*/  F2FP.BF16.PACK_AB R5, R11, R10 ;  /* 0x0000000a0b05723e */ /* 0x000fe200000010ff */
[----:B------:R-:W-:Y:S01]  /*6590*/  FFMA R20, R7, R157, R20 ;  /* 0x0000009d07147223 */ /* 0x000fe20000000014 */
[----:B------:R-:W-:Y:S01]  /*65a0*/  F2FP.BF16.PACK_AB R6, R0, R21 ;  /* 0x000000150006723e */ /* 0x000fe200000010ff */
[----:B------:R-:W-:Y:S01]  /*65b0*/  IMAD.U32 R11, R132, 0x10000, RZ ;  /* 0x00010000840b7824 */ /* 0x000fe200078e00ff */
[----:B------:R-:W-:Y:S01]  /*65c0*/  IADD3.X R9, R27, c[0x0][0x23c], RZ, P1, !PT ;  /* 0x00008f001b097a10 */ /* 0x000fe20000ffe4ff */
[-C--:B------:R-:W-:Y:S01]  /*65d0*/  FMUL R29, R29, R164.reuse ;  /* 0x000000a41d1d7220 */ /* 0x080fe20000400000 */
[----:B------:R-:W-:Y:S01]  /*65e0*/  F2FP.BF16.PACK_AB R7, R20, R25 ;  /* 0x000000191407723e */ /* 0x000fe200000010ff */
[----:B------:R-:W-:Y:S01]  /*65f0*/  FMUL R11, R11, R164 ;  /* 0x000000a40b0b7220 */ /* 0x000fe20000400000 */
[----:B------:R-:W-:-:S02]  /*6600*/  SHF.L.U32 R21, R133, 0x10, RZ ;  /* 0x0000001085157819 */ /* 0x000fc400000006ff */
[----:B------:R-:W-:Y:S01]  /*6610*/  SHF.L.U32 R27, R135, 0x10, RZ ;  /* 0x00000010871b7819 */ /* 0x000fe200000006ff */
[----:B------:R3:W-:Y:S01]  /*6620*/  @P0 STG.E.128 [R8.64], R4 ;  /* 0x0000000408000986 */ /* 0x0007e2000c101d12 */
[----:B------:R-:W-:Y:S01]  /*6630*/  LOP3.LUT R25, R132, 0xffff0000, RZ, 0xc0, !PT ;  /* 0xffff000084197812 */ /* 0x000fe200078ec0ff */
[-C--:B------:R-:W-:Y:S01]  /*6640*/  FMUL R21, R21, R164.reuse ;  /* 0x000000a415157220 */ /* 0x080fe20000400000 */
[----:B------:R-:W-:Y:S01]  /*6650*/  LOP3.LUT R133, R133, 0xffff0000, RZ, 0xc0, !PT ;  /* 0xffff000085857812 */ /* 0x000fe200078ec0ff */
[-C--:B------:R-:W-:Y:S01]  /*6660*/  FMUL R27, R27, R164.reuse ;  /* 0x000000a41b1b7220 */ /* 0x080fe20000400000 */
[----:B------:R-:W-:Y:S01]  /*6670*/  LOP3.LUT R135, R135, 0xffff0000, RZ, 0xc0, !PT ;  /* 0xffff000087877812 */ /* 0x000fe200078ec0ff */
[-C--:B------:R-:W-:Y:S02]  /*6680*/  FMUL R0, R25, R164.reuse ;  /* 0x000000a419007220 */ /* 0x080fe40000400000 */
[-C--:B--2---:R-:W-:Y:S02]  /*6690*/  FMUL R2, R133, R164.reuse ;  /* 0x000000a485027220 */ /* 0x084fe40000400000 */
[----:B------:R-:W-:-:S02]  /*66a0*/  FMUL R10, R135, R164 ;  /* 0x000000a4870a7220 */ /* 0x000fc40000400000 */
[----:B------:R-:W-:Y:S02]  /*66b0*/  FMUL R164, R31, R164 ;  /* 0x000000a41fa47220 */ /* 0x000fe40000400000 */
[-C--:B-1----:R-:W-:Y:S02]  /*66c0*/  FFMA R11, R12, R157.reuse, R11 ;  /* 0x0000009d0c0b7223 */ /* 0x082fe4000000000b */
[-C--:B------:R-:W-:Y:S02]  /*66d0*/  FFMA R0, R13, R157.reuse, R0 ;  /* 0x0000009d0d007223 */ /* 0x080fe40000000000 */
[-C--:B------:R-:W-:Y:S02]  /*66e0*/  FFMA R2, R15, R157.reuse, R2 ;  /* 0x0000009d0f027223 */ /* 0x080fe40000000002 */
[-C--:B----4-:R-:W-:Y:S02]  /*66f0*/  FFMA R17, R17, R157.reuse, R164 ;  /* 0x0000009d11117223 */ /* 0x090fe400000000a4 */
[----:B------:R-:W-:-:S02]  /*6700*/  FFMA R10, R19, R157, R10 ;  /* 0x0000009d130a7223 */ /* 0x000fc4000000000a */
[-C--:B---3--:R-:W-:Y:S01]  /*6710*/  FFMA R5, R14, R157.reuse, R21 ;  /* 0x0000009d0e057223 */ /* 0x088fe20000000015 */
[----:B------:R-:W-:Y:S01]  /*6720*/  IADD3 R8, P0, R22, c[0x0][0x238], RZ ;  /* 0x00008e0016087a10 */ /* 0x000fe20007f1e0ff */
[----:B------:R-:W-:Y:S01]  /*6730*/  FFMA R6, R16, R157, R29 ;  /* 0x0000009d10067223 */ /* 0x000fe2000000001d */
[----:B------:R-:W-:Y:S01]  /*6740*/  F2FP.BF16.PACK_AB R4, R0, R11 ;  /* 0x0000000b0004723e */ /* 0x000fe200000010ff */
[----:B------:R-:W-:Y:S01]  /*6750*/  FFMA R7, R18, R157, R27 ;  /* 0x0000009d12077223 */ /* 0x000fe2000000001b */
[----:B------:R-:W-:Y:S02]  /*6760*/  F2FP.BF16.PACK_AB R5, R2, R5 ;  /* 0x000000050205723e */ /* 0x000fe400000010ff */
[----:B------:R-:W-:Y:S02]  /*6770*/  F2FP.BF16.PACK_AB R6, R17, R6 ;  /* 0x000000061106723e */ /* 0x000fe400000010ff */
[----:B------:R-:W-:Y:S02]  /*6780*/  F2FP.BF16.PACK_AB R7, R10, R7 ;  /* 0x000000070a07723e */ /* 0x000fe400000010ff */
[----:B------:R-:W-:Y:S01]  /*6790*/  IADD3.X R9, R23, c[0x0][0x23c], RZ, P0, !PT ;  /* 0x00008f0017097a10 */ /* 0x000fe200007fe4ff */
[----:B------:R-:W-:Y:S05]  /*67a0*/  @!P2 BRA `(.L_x_64) ;  /* 0x000018100000a947 */ /* 0x000fea0003800000 */
[----:B------:R1:W-:Y:S01]  /*67b0*/  STG.E.128 [R8.64], R4 ;  /* 0x0000000408007986 */ /* 0x0003e2000c101d12 */
[----:B------:R-:W-:Y:S05]  /*67c0*/  BRA `(.L_x_64) ;  /* 0x000017f000007947 */ /* 0x000fea0003800000 */
.L_x_63:
[----:B------:R-:W-:Y:S01]  /*67d0*/  BAR.SYNC.DEFER_BLOCKING 0x0 ;  /* 0x0000000000007b1d */ /* 0x000fe20000010000 */
[----:B------:R-:W-:-:S05]  /*67e0*/  ISETP.LT.AND P3, PT, R156, c[0x0][0x160], P1 ;  /* 0x000058009c007a0c */ /* 0x000fca0000f61270 */
[----:B------:R1:W-:Y:S04]  /*67f0*/  STS.64 [R0.X8], R4 ;  /* 0x0000000400007388 */ /* 0x0003e80000008a00 */
[----:B------:R-:W-:Y:S04]  /*6800*/  STS.64 [R0.X8+0x20], R8 ;  /* 0x0000200800007388 */ /* 0x000fe80000008a00 */
[----:B------:R2:W-:Y:S04]  /*6810*/  STS.64 [R0.X8+0x40], R12 ;  /* 0x0000400c00007388 */ /* 0x0005e80000008a00 */
[----:B------:R-:W-:Y:S04]  /*6820*/  STS.64 [R0.X8+0x60], R16 ;  /* 0x0000601000007388 */ /* 0x000fe80000008a00 */
[----:B------:R-:W-:Y:S04]  /*6830*/  STS.64 [R0.X8+0x80], R20 ;  /* 0x0000801400007388 */ /* 0x000fe80000008a00 */
[----:B------:R3:W-:Y:S04]  /*6840*/  STS.64 [R0.X8+0xa0], R24 ;  /* 0x0000a01800007388 */ /* 0x0007e80000008a00 */
[----:B------:R-:W-:Y:S01]  /*6850*/  STS.64 [R0.X8+0xc0], R28 ;  /* 0x0000c01c00007388 */ /* 0x000fe20000008a00 */
[----:B-1----:R-:W-:-:S03]  /*6860*/  IADD3 R4, R156, 0x2, RZ ;  /* 0x000000029c047810 */ /* 0x002fc60007ffe0ff */
[----:B------:R-:W-:Y:S04]  /*6870*/  STS.64 [R0.X8+0xe0], R32 ;  /* 0x0000e02000007388 */ /* 0x000fe80000008a00 */
[----:B------:R-:W-:Y:S01]  /*6880*/  BAR.SYNC.DEFER_BLOCKING 0x0 ;  /* 0x0000000000007b1d */ /* 0x000fe20000010000 */
[----:B------:R-:W-:Y:S02]  /*6890*/  ISETP.LT.AND P2, PT, R4, c[0x0][0x160], P1 ;  /* 0x0000580004007a0c */ /* 0x000fe40000f41270 */
[----:B--2---:R-:W-:Y:S02]  /*68a0*/  IADD3 R12, P0, R166, c[0x0][0x220], RZ ;  /* 0x00008800a60c7a10 */ /* 0x004fe40007f1e0ff */
[C---:B---3--:R-:W-:Y:S02]  /*68b0*/  IADD3 R25, R156.reuse, 0x10, RZ ;  /* 0x000000109c197810 */ /* 0x048fe40007ffe0ff */
[----:B------:R-:W-:Y:S01]  /*68c0*/  IADD3 R24, R156, 0x12, RZ ;  /* 0x000000129c187810 */ /* 0x000fe20007ffe0ff */
[----:B------:R-:W1:Y:S04]  /*68d0*/  LDS.128 R136, [R2+0x440] ;  /* 0x0004400002887984 */ /* 0x000e680000000c00 */
[----:B------:R-:W2:Y:S04]  /*68e0*/  LDS.128 R144, [R2] ;  /* 0x0000000002907984 */ /* 0x000ea80000000c00 */
[----:B------:R-:W3:Y:S04]  /*68f0*/  LDS.128 R140, [R2+0x10] ;  /* 0x00001000028c7984 */ /* 0x000ee80000000c00 */
[----:B------:R-:W4:Y:S01]  /*6900*/  LDS.128 R132, [R2+0x450] ;  /* 0x0004500002847984 */ /* 0x000f220000000c00 */
[----:B-1----:R-:W-:-:S02]  /*6910*/  FMUL R4, R136, R157 ;  /* 0x0000009d88047220 */ /* 0x002fc40000400000 */
[-C--:B------:R-:W-:Y:S02]  /*6920*/  FMUL R9, R137, R157.reuse ;  /* 0x0000009d89097220 */ /* 0x080fe40000400000 */
[-C--:B------:R-:W-:Y:S02]  /*6930*/  FMUL R5, R138, R157.reuse ;  /* 0x0000009d8a057220 */ /* 0x080fe40000400000 */
[-C--:B------:R-:W-:Y:S02]  /*6940*/  FMUL R16, R139, R157.reuse ;  /* 0x0000009d8b107220 */ /* 0x080fe40000400000 */
[-C--:B--2---:R-:W-:Y:S02]  /*6950*/  FMUL R144, R144, R157.reuse ;  /* 0x0000009d90907220 */ /* 0x084fe40000400000 */
[-C--:B------:R-:W-:Y:S02]  /*6960*/  FMUL R145, R145, R157.reuse ;  /* 0x0000009d91917220 */ /* 0x080fe40000400000 */
[----:B------:R-:W-:-:S02]  /*6970*/  FMUL R146, R146, R157 ;  /* 0x0000009d92927220 */ /* 0x000fc40000400000 */
[-C--:B------:R-:W-:Y:S01]  /*6980*/  FMUL R147, R147, R157.reuse ;  /* 0x0000009d93937220 */ /* 0x080fe20000400000 */
[----:B------:R-:W-:Y:S01]  /*6990*/  F2FP.BF16.PACK_AB R136, R145, R144 ;  /* 0x000000909188723e */ /* 0x000fe200000010ff */
[-C--:B---3--:R-:W-:Y:S02]  /*69a0*/  FMUL R140, R140, R157.reuse ;  /* 0x0000009d8c8c7220 */ /* 0x088fe40000400000 */
[-C--:B------:R-:W-:Y:S01]  /*69b0*/  FMUL R141, R141, R157.reuse ;  /* 0x0000009d8d8d7220 */ /* 0x080fe20000400000 */
[----:B------:R-:W-:Y:S01]  /*69c0*/  F2FP.BF16.PACK_AB R137, R147, R146 ;  /* 0x000000929389723e */ /* 0x000fe200000010ff */
[-C--:B------:R-:W-:Y:S02]  /*69d0*/  FMUL R142, R142, R157.reuse ;  /* 0x0000009d8e8e7220 */ /* 0x080fe40000400000 */
[-C--:B------:R-:W-:Y:S01]  /*69e0*/  FMUL R143, R143, R157.reuse ;  /* 0x0000009d8f8f7220 */ /* 0x080fe20000400000 */
[----:B------:R-:W-:Y:S01]  /*69f0*/  F2FP.BF16.PACK_AB R138, R141, R140 ;  /* 0x0000008c8d8a723e */ /* 0x000fe200000010ff */
[-C--:B----4-:R-:W-:Y:S01]  /*6a00*/  FMUL R8, R132, R157.reuse ;  /* 0x0000009d84087220 */ /* 0x090fe20000400000 */
[----:B------:R-:W-:Y:S01]  /*6a10*/  F2FP.BF16.PACK_AB R132, R9, R4 ;  /* 0x000000040984723e */ /* 0x000fe200000010ff */
[----:B------:R-:W-:Y:S01]  /*6a20*/  FMUL R13, R133, R157 ;  /* 0x0000009d850d7220 */ /* 0x000fe20000400000 */
[----:B------:R-:W-:Y:S01]  /*6a30*/  F2FP.BF16.PACK_AB R133, R16, R5 ;  /* 0x000000051085723e */ /* 0x000fe200000010ff */
[-C--:B------:R-:W-:Y:S01]  /*6a40*/  FMUL R17, R134, R157.reuse ;  /* 0x0000009d86117220 */ /* 0x080fe20000400000 */
[----:B------:R-:W-:Y:S01]  /*6a50*/  F2FP.BF16.PACK_AB R139, R143, R142 ;  /* 0x0000008e8f8b723e */ /* 0x000fe200000010ff */
[----:B------:R-:W-:Y:S01]  /*6a60*/  FMUL R20, R135, R157 ;  /* 0x0000009d87147220 */ /* 0x000fe20000400000 */
[----:B------:R-:W-:-:S02]  /*6a70*/  F2FP.BF16.PACK_AB R134, R13, R8 ;  /* 0x000000080d86723e */ /* 0x000fc400000010ff */
[----:B------:R-:W-:Y:S02]  /*6a80*/  @P3 MOV R4, R166 ;  /* 0x000000a600043202 */ /* 0x000fe40000000f00 */
[----:B------:R-:W-:Y:S02]  /*6a90*/  @P3 MOV R5, R167 ;  /* 0x000000a700053202 */ /* 0x000fe40000000f00 */
[----:B------:R-:W-:Y:S02]  /*6aa0*/  IADD3.X R13, R167, c[0x0][0x224], RZ, P0, !PT ;  /* 0x00008900a70d7a10 */ /* 0x000fe400007fe4ff */
[----:B------:R-:W-:Y:S01]  /*6ab0*/  F2FP.BF16.PACK_AB R135, R20, R17 ;  /* 0x000000111487723e */ /* 0x000fe200000010ff */
[----:B------:R-:W-:Y:S01]  /*6ac0*/  @P3 STG.E.128 [R4.64], R136 ;  /* 0x0000008804003986 */ /* 0x000fe2000c101d12 */
[C---:B------:R-:W-:Y:S02]  /*6ad0*/  IADD3 R9, R156.reuse, 0x8, RZ ;  /* 0x000000089c097810 */ /* 0x040fe40007ffe0ff */
[----:B------:R-:W-:Y:S01]  /*6ae0*/  IADD3 R8, R156, 0xa, RZ ;  /* 0x0000000a9c087810 */ /* 0x000fe20007ffe0ff */
[----:B------:R-:W-:Y:S04]  /*6af0*/  @P2 STG.E.128 [R12.64], R132 ;  /* 0x000000840c002986 */ /* 0x000fe8000c101d12 */
[----:B------:R-:W-:Y:S01]  /*6b00*/  BAR.SYNC.DEFER_BLOCKING 0x0 ;  /* 0x0000000000007b1d */ /* 0x000fe20000010000 */
[----:B------:R-:W-:-:S02]  /*6b10*/  ISETP.LT.AND P3, PT, R9, c[0x0][0x160], P1 ;  /* 0x0000580009007a0c */ /* 0x000fc40000f61270 */
        /* <DEDUP_REMOVED lines=9> */
[----:B------:R-:W-:Y:S01]  /*6bb0*/  BAR.SYNC.DEFER_BLOCKING 0x0 ;  /* 0x0000000000007b1d */ /* 0x000fe20000010000 */
[----:B-1----:R-:W-:-:S04]  /*6bc0*/  IADD3 R22, P2, R166, c[0x0][0x238], RZ ;  /* 0x00008e00a6167a10 */ /* 0x002fc80007f5e0ff */
[----:B------:R-:W-:Y:S02]  /*6bd0*/  IADD3.X R23, R167, c[0x0][0x23c], RZ, P2, !PT ;  /* 0x00008f00a7177a10 */ /* 0x000fe400017fe4ff */
[----:B------:R-:W-:Y:S01]  /*6be0*/  ISETP.LT.AND P2, PT, R25, c[0x0][0x160], P1 ;  /* 0x0000580019007a0c */ /* 0x000fe20000f41270 */
[----:B------:R-:W1:Y:S04]  /*6bf0*/  LDS.128 R136, [R2+0x10] ;  /* 0x0000100002887984 */ /* 0x000e680000000c00 */
[----:B------:R-:W2:Y:S04]  /*6c00*/  LDS.128 R140, [R2] ;  /* 0x00000000028c7984 */ /* 0x000ea80000000c00 */
[----:B------:R-:W3:Y:S04]  /*6c10*/  LDS.128 R132, [R2+0x440] ;  /* 0x0004400002847984 */ /* 0x000ee80000000c00 */
[----:B------:R-:W4:Y:S01]  /*6c20*/  LDS.128 R4, [R2+0x450] ;  /* 0x0004500002047984 */ /* 0x000f220000000c00 */
[----:B-1----:R-:W-:-:S02]  /*6c30*/  FMUL R11, R138, R157 ;  /* 0x0000009d8a0b7220 */ /* 0x002fc40000400000 */
[-C--:B------:R-:W-:Y:S02]  /*6c40*/  FMUL R20, R139, R157.reuse ;  /* 0x0000009d8b147220 */ /* 0x080fe40000400000 */
[-C--:B--2---:R-:W-:Y:S02]  /*6c50*/  FMUL R8, R140, R157.reuse ;  /* 0x0000009d8c087220 */ /* 0x084fe40000400000 */
[----:B------:R-:W-:Y:S01]  /*6c60*/  FMUL R141, R141, R157 ;  /* 0x0000009d8d8d7220 */ /* 0x000fe20000400000 */
[----:B------:R-:W-:Y:S01]  /*6c70*/  F2FP.BF16.PACK_AB R11, R20, R11 ;  /* 0x0000000b140b723e */ /* 0x000fe200000010ff */
[-C--:B------:R-:W-:Y:S01]  /*6c80*/  FMUL R9, R142, R157.reuse ;  /* 0x0000009d8e097220 */ /* 0x080fe20000400000 */
[----:B------:R-:W-:Y:S01]  /*6c90*/  IADD3 R20, P4, R12, c[0x0][0x238], RZ ;  /* 0x00008e000c147a10 */ /* 0x000fe20007f9e0ff */
[-C--:B------:R-:W-:Y:S01]  /*6ca0*/  FMUL R16, R143, R157.reuse ;  /* 0x0000009d8f107220 */ /* 0x080fe20000400000 */
[----:B------:R-:W-:Y:S01]  /*6cb0*/  F2FP.BF16.PACK_AB R8, R141, R8 ;  /* 0x000000088d08723e */ /* 0x000fe200000010ff */
[-C--:B------:R-:W-:Y:S01]  /*6cc0*/  FMUL R10, R136, R157.reuse ;  /* 0x0000009d880a7220 */ /* 0x080fe20000400000 */
[----:B------:R-:W-:Y:S01]  /*6cd0*/  IADD3.X R21, R13, c[0x0][0x23c], RZ, P4, !PT ;  /* 0x00008f000d157a10 */ /* 0x000fe200027fe4ff */
[----:B------:R-:W-:Y:S01]  /*6ce0*/  FMUL R137, R137, R157 ;  /* 0x0000009d89897220 */ /* 0x000fe20000400000 */
[----:B------:R-:W-:Y:S01]  /*6cf0*/  F2FP.BF16.PACK_AB R9, R16, R9 ;  /* 0x000000091009723e */ /* 0x000fe200000010ff */
[----:B---3--:R-:W-:-:S02]  /*6d00*/  FMUL R132, R132, R157 ;  /* 0x0000009d84847220 */ /* 0x008fc40000400000 */
[-C--:B------:R-:W-:Y:S01]  /*6d10*/  FMUL R133, R133, R157.reuse ;  /* 0x0000009d85857220 */ /* 0x080fe20000400000 */
[----:B------:R-:W-:Y:S01]  /*6d20*/  F2FP.BF16.PACK_AB R10, R137, R10 ;  /* 0x0000000a890a723e */ /* 0x000fe200000010ff */
[-C--:B------:R-:W-:Y:S02]  /*6d30*/  FMUL R134, R134, R157.reuse ;  /* 0x0000009d86867220 */ /* 0x080fe40000400000 */
[-C--:B------:R-:W-:Y:S02]  /*6d40*/  FMUL R135, R135, R157.reuse ;  /* 0x0000009d87877220 */ /* 0x080fe40000400000 */
[-C--:B----4-:R-:W-:Y:S01]  /*6d50*/  FMUL R14, R4, R157.reuse ;  /* 0x0000009d040e7220 */ /* 0x090fe20000400000 */
[----:B------:R-:W-:Y:S01]  /*6d60*/  F2FP.BF16.PACK_AB R4, R133, R132 ;  /* 0x000000848504723e */ /* 0x000fe200000010ff */
[-C--:B------:R-:W-:Y:S01]  /*6d70*/  FMUL R17, R5, R157.reuse ;  /* 0x0000009d05117220 */ /* 0x080fe20000400000 */
[----:B------:R-:W-:Y:S01]  /*6d80*/  F2FP.BF16.PACK_AB R5, R135, R134 ;  /* 0x000000868705723e */ /* 0x000fe200000010ff */
[-C--:B------:R-:W-:Y:S01]  /*6d90*/  FMUL R15, R6, R157.reuse ;  /* 0x0000009d060f7220 */ /* 0x080fe20000400000 */
[----:B------:R1:W-:Y:S01]  /*6da0*/  @P3 STG.E.128 [R22.64], R8 ;  /* 0x0000000816003986 */ /* 0x0003e2000c101d12 */
[----:B------:R-:W-:Y:S01]  /*6db0*/  FMUL R18, R7, R157 ;  /* 0x0000009d07127220 */ /* 0x000fe20000400000 */
[----:B------:R-:W-:-:S04]  /*6dc0*/  F2FP.BF16.PACK_AB R6, R17, R14 ;  /* 0x0000000e1106723e */ /* 0x000fc800000010ff */
[----:B------:R-:W-:-:S05]  /*6dd0*/  F2FP.BF16.PACK_AB R7, R18, R15 ;  /* 0x0000000f1207723e */ /* 0x000fca00000010ff */
[----:B------:R2:W-:Y:S04]  /*6de0*/  @P0 STG.E.128 [R20.64], R4 ;  /* 0x0000000414000986 */ /* 0x0005e8000c101d12 */
[----:B------:R-:W-:Y:S01]  /*6df0*/  BAR.SYNC.DEFER_BLOCKING 0x0 ;  /* 0x0000000000007b1d */ /* 0x000fe20000010000 */
[----:B------:R-:W-:Y:S02]  /*6e00*/  ISETP.LT.AND P0, PT, R24, c[0x0][0x160], P1 ;  /* 0x0000580018007a0c */ /* 0x000fe40000f01270 */
[----:B-1----:R-:W-:-:S04]  /*6e10*/  IADD3 R22, P4, R22, c[0x0][0x238], RZ ;  /* 0x00008e0016167a10 */ /* 0x002fc80007f9e0ff */
[----:B------:R-:W-:Y:S01]  /*6e20*/  IADD3.X R23, R23, c[0x0][0x23c], RZ, P4, !PT ;  /* 0x00008f0017177a10 */ /* 0x000fe200027fe4ff */
[----:B------:R-:W-:Y:S04]  /*6e30*/  STS.64 [R0.X8], R64 ;  /* 0x0000004000007388 */ /* 0x000fe80000008a00 */
[----:B------:R-:W-:Y:S01]  /*6e40*/  STS.64 [R0.X8+0x20], R60 ;  /* 0x0000203c00007388 */ /* 0x000fe20000008a00 */
[----:B--2---:R-:W-:-:S03]  /*6e50*/  IADD3 R20, P3, R20, c[0x0][0x238], RZ ;  /* 0x00008e0014147a10 */ /* 0x004fc60007f7e0ff */
[----:B------:R-:W-:Y:S01]  /*6e60*/  STS.64 [R0.X8+0x40], R56 ;  /* 0x0000403800007388 */ /* 0x000fe20000008a00 */
[----:B------:R-:W-:-:S03]  /*6e70*/  IADD3.X R21, R21, c[0x0][0x23c], RZ, P3, !PT ;  /* 0x00008f0015157a10 */ /* 0x000fc60001ffe4ff */
        /* <DEDUP_REMOVED lines=17> */
[-C--:B------:R-:W-:Y:S02]  /*6f90*/  FMUL R29, R15, R157.reuse ;  /* 0x0000009d0f1d7220 */ /* 0x080fe40000400000 */
[-C--:B---3--:R-:W-:Y:S01]  /*6fa0*/  FMUL R14, R8, R157.reuse ;  /* 0x0000009d080e7220 */ /* 0x088fe20000400000 */
[----:B------:R-:W-:Y:S01]  /*6fb0*/  F2FP.BF16.PACK_AB R8, R17, R16 ;  /* 0x000000101108723e */ /* 0x000fe200000010ff */
[-C--:B------:R-:W-:Y:S01]  /*6fc0*/  FMUL R27, R9, R157.reuse ;  /* 0x0000009d091b7220 */ /* 0x080fe20000400000 */
[----:B------:R-:W-:Y:S01]  /*6fd0*/  F2FP.BF16.PACK_AB R9, R25, R18 ;  /* 0x000000121909723e */ /* 0x000fe200000010ff */
[----:B------:R-:W-:Y:S01]  /*6fe0*/  FMUL R12, R10, R157 ;  /* 0x0000009d0a0c7220 */ /* 0x000fe20000400000 */
[----:B------:R-:W-:Y:S01]  /*6ff0*/  F2FP.BF16.PACK_AB R10, R30, R19 ;  /* 0x000000131e0a723e */ /* 0x000fe200000010ff */
[-C--:B------:R-:W-:Y:S01]  /*7000*/  FMUL R15, R11, R157.reuse ;  /* 0x0000009d0b0f7220 */ /* 0x080fe20000400000 */
[----:B------:R-:W-:Y:S01]  /*7010*/  F2FP.BF16.PACK_AB R11, R29, R28 ;  /* 0x0000001c1d0b723e */ /* 0x000fe200000010ff */
[-C--:B----4-:R-:W-:Y:S01]  /*7020*/  FMUL R13, R4, R157.reuse ;  /* 0x0000009d040d7220 */ /* 0x090fe20000400000 */
[----:B------:R-:W-:Y:S01]  /*7030*/  F2FP.BF16.PACK_AB R4, R27, R14 ;  /* 0x0000000e1b04723e */ /* 0x000fe200000010ff */
[-C--:B------:R-:W-:Y:S01]  /*7040*/  FMUL R26, R5, R157.reuse ;  /* 0x0000009d051a7220 */ /* 0x080fe20000400000 */
[----:B------:R-:W-:Y:S01]  /*7050*/  F2FP.BF16.PACK_AB R5, R15, R12 ;  /* 0x0000000c0f05723e */ /* 0x000fe200000010ff */
[-C--:B------:R-:W-:Y:S01]  /*7060*/  FMUL R24, R6, R157.reuse ;  /* 0x0000009d06187220 */ /* 0x080fe20000400000 */
[----:B------:R1:W-:Y:S01]  /*7070*/  @P2 STG.E.128 [R22.64], R8 ;  /* 0x0000000816002986 */ /* 0x0003e2000c101d12 */
[----:B------:R-:W-:Y:S01]  /*7080*/  FMUL R7, R7, R157 ;  /* 0x0000009d07077220 */ /* 0x000fe20000400000 */
[----:B------:R-:W-:-:S02]  /*7090*/  F2FP.BF16.PACK_AB R6, R26, R13 ;  /* 0x0000000d1a06723e */ /* 0x000fc400000010ff */
[C---:B------:R-:W-:Y:S02]  /*70a0*/  IADD3 R25, R156.reuse, 0x18, RZ ;  /* 0x000000189c197810 */ /* 0x040fe40007ffe0ff */
[----:B------:R-:W-:Y:S02]  /*70b0*/  F2FP.BF16.PACK_AB R7, R7, R24 ;  /* 0x000000180707723e */ /* 0x000fe400000010ff */
[----:B------:R-:W-:Y:S02]  /*70c0*/  IADD3 R24, R156, 0x1a, RZ ;  /* 0x0000001a9c187810 */ /* 0x000fe40007ffe0ff */
[----:B------:R-:W-:Y:S01]  /*70d0*/  ISETP.LT.AND P2, PT, R25, c[0x0][0x160], P1 ;  /* 0x0000580019007a0c */ /* 0x000fe20000f41270 */
[----:B------:R2:W-:Y:S04]  /*70e0*/  @P0 STG.E.128 [R20.64], R4 ;  /* 0x0000000414000986 */ /* 0x0005e8000c101d12 */
[----:B------:R-:W-:Y:S01]  /*70f0*/  BAR.SYNC.DEFER_BLOCKING 0x0 ;  /* 0x0000000000007b1d */ /* 0x000fe20000010000 */
[----:B------:R-:W-:-:S02]  /*7100*/  ISETP.LT.AND P0, PT, R24, c[0x0][0x160], P1 ;  /* 0x0000580018007a0c */ /* 0x000fc40000f01270 */
        /* <DEDUP_REMOVED lines=182> */
[----:B------:R-:W-:Y:S01]  /*7c70*/  @P2 STG.E.128 [R22.64], R8 ;  /* 0x0000000816002986 */ /* 0x000fe2000c101d12 */
[----:B------:R-:W-:Y:S01]  /*7c80*/  FMUL R7, R7, R157 ;  /* 0x0000009d07077220 */ /* 0x000fe20000400000 */
[----:B------:R-:W-:-:S04]  /*7c90*/  F2FP.BF16.PACK_AB R6, R26, R13 ;  /* 0x0000000d1a06723e */ /* 0x000fc800000010ff */
[----:B------:R-:W-:Y:S02]  /*7ca0*/  F2FP.BF16.PACK_AB R7, R7, R24 ;  /* 0x000000180707723e */ /* 0x000fe400000010ff */
        /* <DEDUP_REMOVED lines=18> */
[----:B------:R4:W5:Y:S01]  /*7dd0*/  LDS.128 R16, [R2+0x450] ;  /* 0x0004500002107984 */ /* 0x0009620000000c00 */
[----:B-1----:R-:W-:-:S02]  /*7de0*/  FMUL R12, R12, R157 ;  /* 0x0000009d0c0c7220 */ /* 0x002fc40000400000 */
[-C--:B------:R-:W-:Y:S02]  /*7df0*/  FMUL R13, R13, R157.reuse ;  /* 0x0000009d0d0d7220 */ /* 0x080fe40000400000 */
[-C--:B------:R-:W-:Y:S02]  /*7e00*/  FMUL R14, R14, R157.reuse ;  /* 0x0000009d0e0e7220 */ /* 0x080fe40000400000 */
[-C--:B------:R-:W-:Y:S02]  /*7e10*/  FMUL R15, R15, R157.reuse ;  /* 0x0000009d0f0f7220 */ /* 0x080fe40000400000 */
[-C--:B--2---:R-:W-:Y:S02]  /*7e20*/  FMUL R27, R5, R157.reuse ;  /* 0x0000009d051b7220 */ /* 0x084fe40000400000 */
[-C--:B---3--:R-:W-:Y:S01]  /*7e30*/  FMUL R0, R8, R157.reuse ;  /* 0x0000009d08007220 */ /* 0x088fe20000400000 */
[----:B------:R-:W-:Y:S01]  /*7e40*/  F2FP.BF16.PACK_AB R8, R13, R12 ;  /* 0x0000000c0d08723e */ /* 0x000fe200000010ff */
[-C--:B------:R-:W-:Y:S01]  /*7e50*/  FMUL R5, R6, R157.reuse ;  /* 0x0000009d06057220 */ /* 0x080fe20000400000 */
[----:B------:R-:W-:Y:S01]  /*7e60*/  IADD3 R12, P3, R22, c[0x0][0x238], RZ ;  /* 0x00008e00160c7a10 */ /* 0x000fe20007f7e0ff */
[-C--:B------:R-:W-:Y:S01]  /*7e70*/  FMUL R25, R9, R157.reuse ;  /* 0x0000009d09197220 */ /* 0x080fe20000400000 */
[----:B------:R-:W-:Y:S01]  /*7e80*/  F2FP.BF16.PACK_AB R9, R15, R14 ;  /* 0x0000000e0f09723e */ /* 0x000fe200000010ff */
[-C--:B----4-:R-:W-:Y:S01]  /*7e90*/  FMUL R2, R10, R157.reuse ;  /* 0x0000009d0a027220 */ /* 0x090fe20000400000 */
[----:B------:R-:W-:Y:S01]  /*7ea0*/  IADD3 R14, P2, R20, c[0x0][0x238], RZ ;  /* 0x00008e00140e7a10 */ /* 0x000fe20007f5e0ff */
[-C--:B------:R-:W-:Y:S01]  /*7eb0*/  FMUL R11, R11, R157.reuse ;  /* 0x0000009d0b0b7220 */ /* 0x080fe20000400000 */
[----:B------:R-:W-:Y:S01]  /*7ec0*/  F2FP.BF16.PACK_AB R10, R25, R0 ;  /* 0x00000000190a723e */ /* 0x000fe200000010ff */
[-C--:B------:R-:W-:Y:S01]  /*7ed0*/  FMUL R24, R7, R157.reuse ;  /* 0x0000009d07187220 */ /* 0x080fe20000400000 */
[----:B------:R-:W-:Y:S01]  /*7ee0*/  IADD3.X R13, R23, c[0x0][0x23c], RZ, P3, !PT ;  /* 0x00008f00170d7a10 */ /* 0x000fe20001ffe4ff */
[-C--:B-----5:R-:W-:Y:S01]  /*7ef0*/  FMUL R6, R16, R157.reuse ;  /* 0x0000009d10067220 */ /* 0x0a0fe20000400000 */
[----:B------:R-:W-:Y:S01]  /*7f00*/  F2FP.BF16.PACK_AB R11, R11, R2 ;  /* 0x000000020b0b723e */ /* 0x000fe200000010ff */
[----:B------:R-:W-:Y:S01]  /*7f10*/  FMUL R4, R4, R157 ;  /* 0x0000009d04047220 */ /* 0x000fe20000400000 */
[----:B------:R-:W-:Y:S01]  /*7f20*/  F2FP.BF16.PACK_AB R5, R24, R5 ;  /* 0x000000051805723e */ /* 0x000fe200000010ff */
[-C--:B------:R-:W-:Y:S01]  /*7f30*/  FMUL R17, R17, R157.reuse ;  /* 0x0000009d11117220 */ /* 0x080fe20000400000 */
[----:B------:R-:W-:Y:S01]  /*7f40*/  IADD3.X R15, R21, c[0x0][0x23c], RZ, P2, !PT ;  /* 0x00008f00150f7a10 */ /* 0x000fe200017fe4ff */
[-C--:B------:R-:W-:Y:S01]  /*7f50*/  FMUL R7, R18, R157.reuse ;  /* 0x0000009d12077220 */ /* 0x080fe20000400000 */
[----:B------:R-:W-:Y:S01]  /*7f60*/  F2FP.BF16.PACK_AB R4, R27, R4 ;  /* 0x000000041b04723e */ /* 0x000fe200000010ff */
[----:B------:R-:W-:Y:S01]  /*7f70*/  FMUL R16, R19, R157 ;  /* 0x0000009d13107220 */ /* 0x000fe20000400000 */
[----:B------:R-:W-:Y:S01]  /*7f80*/  F2FP.BF16.PACK_AB R6, R17, R6 ;  /* 0x000000061106723e */ /* 0x000fe200000010ff */
[----:B------:R1:W-:Y:S03]  /*7f90*/  @P0 STG.E.128 [R12.64], R8 ;  /* 0x000000080c000986 */ /* 0x0003e6000c101d12 */
[----:B------:R-:W-:-:S05]  /*7fa0*/  F2FP.BF16.PACK_AB R7, R16, R7 ;  /* 0x000000071007723e */ /* 0x000fca00000010ff */
[----:B------:R1:W-:Y:S02]  /*7fb0*/  @P1 STG.E.128 [R14.64], R4 ;  /* 0x000000040e001986 */ /* 0x0003e4000c101d12 */
.L_x_64:
[----:B------:R-:W-:Y:S05]  /*7fc0*/  BSYNC B0 ;  /* 0x0000000000007941 */ /* 0x000fea0003800000 */
.L_x_62:
[----:B------:R-:W2:Y:S01]  /*7fd0*/  S2UR UR5, SR_CTAID.X ;  /* 0x00000000000579c3 */ /* 0x000ea20000002500 */
[----:B------:R-:W-:Y:S02]  /*7fe0*/  ULDC UR4, c[0x0][0x178] ;  /* 0x00005e0000047ab9 */ /* 0x000fe40000000800 */
[----:B--2---:R-:W-:-:S04]  /*7ff0*/  USHF.R.S32.HI UR4, URZ, UR4, UR5 ;  /* 0x000000043f047299 */ /* 0x004fc80008011405 */
[----:B------:R-:W-:-:S06]  /*8000*/  ULOP3.LUT UP0, URZ, UR4, 0x1, UR17, 0xf8, !UPT ;  /* 0x00000001043f7892 */ /* 0x000fcc000f80f811 */
[----:B------:R-:W-:-:S13]  /*8010*/  PLOP3.LUT P0, PT, PT, PT, UP0, 0x80, 0x0 ;  /* 0x000000000000781c */ /* 0x000fda0003f0f008 */
[----:B------:R-:W-:Y:S05]  /*8020*/  @P0 BRA `(.L_x_65) ;  /* 0x0000048000000947 */ /* 0x000fea0003800000 */
[----:B------:R-:W2:Y:S01]  /*8030*/  S2UR UR6, SR_CTAID.Y ;  /* 0x00000000000679c3 */ /* 0x000ea20000002600 */
[----:B------:R-:W-:Y:S01]  /*8040*/  IMAD.MOV.U32 R0, RZ, RZ, -0x1 ;  /* 0xffffffffff007424 */ /* 0x000fe200078e00ff */
[----:B------:R-:W-:Y:S01]  /*8050*/  ULDC UR4, c[0x0][0x178] ;  /* 0x00005e0000047ab9 */ /* 0x000fe20000000800 */
[----:B------:R-:W-:Y:S01]  /*8060*/  IMAD.SHL.U32 R2, R201, 0x8, RZ ;  /* 0x00000008c9027824 */ /* 0x000fe200078e00ff */
[----:B------:R-:W-:Y:S02]  /*8070*/  ISETP.GT.AND P0, PT, R202, RZ, P6 ;  /* 0x000000ffca00720c */ /* 0x000fe40003704270 */
[----:B------:R-:W-:Y:S02]  /*8080*/  SHF.L.U32 R0, R0, c[0x0][0x178], RZ ;  /* 0x00005e0000007a19 */ /* 0x000fe400000006ff */
[----:B------:R-:W-:Y:S01]  /*8090*/  LOP3.LUT R3, R3, 0x18, R2, 0xf8, !PT ;  /* 0x0000001803037812 */ /* 0x000fe200078ef802 */
[----:B------:R-:W-:Y:S01]  /*80a0*/  IMAD.U32 R2, RZ, RZ, UR15 ;  /* 0x0000000fff027e24 */ /* 0x000fe2000f8e00ff */
[----:B------:R-:W-:-:S02]  /*80b0*/  LOP3.LUT R0, R0, UR5, RZ, 0xc, !PT ;  /* 0x0000000500007c12 */ /* 0x000fc4000f8e0cff */
[----:B-1----:R-:W-:Y:S02]  /*80c0*/  PRMT R7, RZ, 0x7610, R7 ;  /* 0x00007610ff077816 */ /* 0x002fe40000000007 */
[----:B------:R-:W-:Y:S01]  /*80d0*/  LEA R3, R2, R3, 0x6 ;  /* 0x0000000302037211 */ /* 0x000fe200078e30ff */
[----:B--2---:R-:W-:-:S06]  /*80e0*/  USHF.L.U32 UR4, UR6, UR4, URZ ;  /* 0x0000000406047299 */ /* 0x004fcc000800063f */
[----:B------:R-:W-:-:S05]  /*80f0*/  IADD3 R0, R0, UR4, RZ ;  /* 0x0000000400007c10 */ /* 0x000fca000fffe0ff */
[----:B------:R-:W-:Y:S01]  /*8100*/  IMAD R3, R0, 0x80, R3 ;  /* 0x0000008000037824 */ /* 0x000fe200078e0203 */
[----:B------:R-:W-:-:S03]  /*8110*/  PRMT R0, RZ, 0x7610, R0 ;  /* 0x00007610ff007816 */ /* 0x000fc60000000000 */
[C---:B------:R-:W-:Y:S01]  /*8120*/  IMAD.WIDE R158, R3.reuse, 0x2, R158 ;  /* 0x00000002039e7825 */ /* 0x040fe200078e029e */
[C---:B------:R-:W-:Y:S02]  /*8130*/  IADD3 R2, R3.reuse, 0x20, RZ ;  /* 0x0000002003027810 */ /* 0x040fe40007ffe0ff */
[----:B------:R-:W-:Y:S02]  /*8140*/  ISETP.LT.AND P1, PT, R3, c[0x0][0x164], P0 ;  /* 0x0000590003007a0c */ /* 0x000fe40000721270 */
[----:B------:R-:W-:-:S11]  /*8150*/  ISETP.LT.AND P0, PT, R2, c[0x0][0x164], P0 ;  /* 0x0000590002007a0c */ /* 0x000fd60000701270 */
[----:B------:R-:W2:Y:S04]  /*8160*/  @P1 LDG.E.LTC128B.U16 R0, [R158.64] ;  /* 0x000000129e001981 */ /* 0x000ea8000c1e1520 */
[----:B------:R-:W2:Y:S04]  /*8170*/  @P0 LDG.E.LTC128B.U16 R7, [R158.64+0x40] ;  /* 0x000040129e070981 */ /* 0x000ea8000c1e1520 */
[----:B------:R-:W1:Y:S04]  /*8180*/  SHFL.BFLY PT, R4, R209, 0x1, 0x1f ;  /* 0x0c201f00d1047f89 */ /* 0x000e6800000e0000 */
[----:B------:R-:W3:Y:S04]  /*8190*/  SHFL.BFLY PT, R6, R203, 0x1, 0x1f ;  /* 0x0c201f00cb067f89 */ /* 0x000ee800000e0000 */
[----:B------:R-:W4:Y:S04]  /*81a0*/  SHFL.BFLY PT, R13, R204, 0x1, 0x1f ;  /* 0x0c201f00cc0d7f89 */ /* 0x000f2800000e0000 */
[----:B------:R-:W5:Y:S04]  /*81b0*/  SHFL.BFLY PT, R9, R210, 0x1, 0x1f ;  /* 0x0c201f00d2097f89 */ /* 0x000f6800000e0000 */
[----:B------:R-:W5:Y:S04]  /*81c0*/  SHFL.BFLY PT, R10, R205, 0x1, 0x1f ;  /* 0x0c201f00cd0a7f89 */ /* 0x000f6800000e0000 */
[----:B------:R-:W5:Y:S04]  /*81d0*/  SHFL.BFLY PT, R11, R206, 0x1, 0x1f ;  /* 0x0c201f00ce0b7f89 */ /* 0x000f6800000e0000 */
[----:B------:R-:W5:Y:S01]  /*81e0*/  SHFL.BFLY PT, R12, R207, 0x1, 0x1f ;  /* 0x0c201f00cf0c7f89 */ /* 0x000f6200000e0000 */
[----:B-1----:R-:W-:-:S03]  /*81f0*/  FADD R4, R4, R209 ;  /* 0x000000d104047221 */ /* 0x002fc60000000000 */
[----:B------:R-:W1:Y:S01]  /*8200*/  SHFL.BFLY PT, R5, R208, 0x1, 0x1f ;  /* 0x0c201f00d0057f89 */ /* 0x000e6200000e0000 */
[----:B---3--:R-:W-:Y:S02]  /*8210*/  FADD R6, R6, R203 ;  /* 0x000000cb06067221 */ /* 0x008fe40000000000 */
[----:B----4-:R-:W-:Y:S01]  /*8220*/  FADD R8, R13, R204 ;  /* 0x000000cc0d087221 */ /* 0x010fe20000000000 */
[----:B------:R-:W3:Y:S01]  /*8230*/  SHFL.BFLY PT, R21, R4, 0x2, 0x1f ;  /* 0x0c401f0004157f89 */ /* 0x000ee200000e0000 */
[----:B-----5:R-:W-:-:S03]  /*8240*/  FADD R9, R9, R210 ;  /* 0x000000d209097221 */ /* 0x020fc60000000000 */
[----:B------:R-:W4:Y:S01]  /*8250*/  SHFL.BFLY PT, R19, R6, 0x2, 0x1f ;  /* 0x0c401f0006137f89 */ /* 0x000f2200000e0000 */
[----:B------:R-:W-:-:S03]  /*8260*/  FADD R10, R10, R205 ;  /* 0x000000cd0a0a7221 */ /* 0x000fc60000000000 */
[----:B------:R-:W5:Y:S01]  /*8270*/  SHFL.BFLY PT, R17, R8, 0x2, 0x1f ;  /* 0x0c401f0008117f89 */ /* 0x000f6200000e0000 */
[----:B------:R-:W-:-:S03]  /*8280*/  FADD R11, R11, R206 ;  /* 0x000000ce0b0b7221 */ /* 0x000fc60000000000 */
[----:B------:R-:W5:Y:S01]  /*8290*/  SHFL.BFLY PT, R15, R10, 0x2, 0x1f ;  /* 0x0c401f000a0f7f89 */ /* 0x000f6200000e0000 */
[----:B------:R-:W-:-:S03]  /*82a0*/  FADD R13, R12, R207 ;  /* 0x000000cf0c0d7221 */ /* 0x000fc60000000000 */
[----:B------:R-:W5:Y:S01]  /*82b0*/  SHFL.BFLY PT, R14, R11, 0x2, 0x1f ;  /* 0x0c401f000b0e7f89 */ /* 0x000f6200000e0000 */
[----:B-1----:R-:W-:-:S03]  /*82c0*/  FADD R23, R5, R208 ;  /* 0x000000d005177221 */ /* 0x002fc60000000000 */
[----:B------:R-:W1:Y:S01]  /*82d0*/  SHFL.BFLY PT, R16, R9, 0x2, 0x1f ;  /* 0x0c401f0009107f89 */ /* 0x000e6200000e0000 */
[----:B------:R-:W-:-:S03]  /*82e0*/  LOP3.LUT R5, R201, 0x3, RZ, 0xc0, !PT ;  /* 0x00000003c9057812 */ /* 0x000fc600078ec0ff */
[----:B------:R-:W1:Y:S01]  /*82f0*/  SHFL.BFLY PT, R12, R13, 0x2, 0x1f ;  /* 0x0c401f000d0c7f89 */ /* 0x000e6200000e0000 */
[C---:B------:R-:W-:Y:S01]  /*8300*/  ISETP.NE.AND P1, PT, R5.reuse, 0x2, PT ;  /* 0x000000020500780c */ /* 0x040fe20003f25270 */
[----:B---3--:R-:W-:Y:S01]  /*8310*/  FADD R21, R4, R21 ;  /* 0x0000001504157221 */ /* 0x008fe20000000000 */
[C---:B------:R-:W-:Y:S01]  /*8320*/  ISETP.NE.AND P0, PT, R5.reuse, 0x3, PT ;  /* 0x000000030500780c */ /* 0x040fe20003f05270 */
[----:B------:R-:W3:Y:S01]  /*8330*/  SHFL.BFLY PT, R18, R23, 0x2, 0x1f ;  /* 0x0c401f0017127f89 */ /* 0x000ee200000e0000 */
[----:B----4-:R-:W-:Y:S01]  /*8340*/  FADD R6, R6, R19 ;  /* 0x0000001306067221 */ /* 0x010fe20000000000 */
[----:B------:R-:W-:Y:S01]  /*8350*/  ISETP.NE.AND P2, PT, R5, 0x1, PT ;  /* 0x000000010500780c */ /* 0x000fe20003f45270 */
[----:B-----5:R-:W-:Y:S02]  /*8360*/  FADD R8, R8, R17 ;  /* 0x0000001108087221 */ /* 0x020fe40000000000 */
[----:B------:R-:W-:-:S05]  /*8370*/  FADD R15, R10, R15 ;  /* 0x0000000f0a0f7221 */ /* 0x000fca0000000000 */
[----:B------:R-:W-:Y:S01]  /*8380*/  @P1 FSEL R8, R6, R21, !P2 ;  /* 0x0000001506081208 */ /* 0x000fe20005000000 */
[----:B------:R-:W-:Y:S02]  /*8390*/  FADD R14, R11, R14 ;  /* 0x0000000e0b0e7221 */ /* 0x000fe40000000000 */
[----:B-1----:R-:W-:Y:S02]  /*83a0*/  FADD R9, R9, R16 ;  /* 0x0000001009097221 */ /* 0x002fe40000000000 */
[----:B------:R-:W-:Y:S01]  /*83b0*/  FADD R12, R13, R12 ;  /* 0x0000000c0d0c7221 */ /* 0x000fe20000000000 */
[----:B------:R-:W-:Y:S02]  /*83c0*/  @P1 FSEL R12, R14, R15, !P2 ;  /* 0x0000000f0e0c1208 */ /* 0x000fe40005000000 */
[----:B------:R-:W-:Y:S01]  /*83d0*/  FSEL R8, R9, R8, !P0 ;  /* 0x0000000809087208 */ /* 0x000fe20004000000 */
[----:B---3--:R-:W-:Y:S01]  /*83e0*/  @!P0 FADD R12, R18, R23 ;  /* 0x00000017120c8221 */ /* 0x008fe20000000000 */
[----:B------:R-:W-:-:S02]  /*83f0*/  ISETP.GE.AND P1, PT, R3, c[0x0][0x164], PT ;  /* 0x0000590003007a0c */ /* 0x000fc40003f26270 */
[----:B------:R-:W-:Y:S02]  /*8400*/  ISETP.GE.AND P0, PT, R2, c[0x0][0x164], PT ;  /* 0x0000590002007a0c */ /* 0x000fe40003f06270 */
[----:B--2---:R-:W-:-:S04]  /*8410*/  PRMT R0, R0, 0x5410, R7 ;  /* 0x0000541000007816 */ /* 0x004fc80000000007 */
[C---:B------:R-:W-:Y:S02]  /*8420*/  SHF.L.U32 R7, R0.reuse, 0x10, RZ ;  /* 0x0000001000077819 */ /* 0x040fe400000006ff */
[----:B------:R-:W-:-:S03]  /*8430*/  LOP3.LUT R5, R0, 0xffff0000, RZ, 0xc0, !PT ;  /* 0xffff000000057812 */ /* 0x000fc600078ec0ff */
[----:B------:R-:W-:Y:S02]  /*8440*/  FADD R0, R8, R7 ;  /* 0x0000000708007221 */ /* 0x000fe40000000000 */
[----:B------:R-:W-:-:S05]  /*8450*/  FADD R5, R12, R5 ;  /* 0x000000050c057221 */ /* 0x000fca0000000000 */
[----:B------:R-:W-:-:S04]  /*8460*/  F2FP.BF16.PACK_AB R0, R5, R0 ;  /* 0x000000000500723e */ /* 0x000fc800000010ff */
[----:B------:R-:W-:Y:S02]  /*8470*/  PRMT R79, R0, 0x7610, R79 ;  /* 0x00007610004f7816 */ /* 0x000fe4000000004f */
[----:B------:R-:W-:-:S03]  /*8480*/  SHF.R.U32.HI R3, RZ, 0x10, R0 ;  /* 0x00000010ff037819 */ /* 0x000fc60000011600 */
[----:B------:R1:W-:Y:S04]  /*8490*/  @!P1 STG.E.U16 [R158.64], R79 ;  /* 0x0000004f9e009986 */ /* 0x0003e8000c101512 */
[----:B------:R1:W-:Y:S02]  /*84a0*/  @!P0 STG.E.U16 [R158.64+0x40], R3 ;  /* 0x000040039e008986 */ /* 0x0003e4000c101512 */
.L_x_65:
[----:B------:R-:W-:Y:S05]  /*84b0*/  @!P6 EXIT ;  /* 0x000000000000e94d */ /* 0x000fea0003800000 */
[----:B------:R-:W-:Y:S01]  /*84c0*/  BAR.SYNC.DEFER_BLOCKING 0x0 ;  /* 0x0000000000007b1d */ /* 0x000fe20000010000 */
[----:B------:R-:W-:-:S13]  /*84d0*/  ISETP.GT.AND P0, PT, R201, RZ, PT ;  /* 0x000000ffc900720c */ /* 0x000fda0003f04270 */
[----:B------:R-:W-:Y:S05]  /*84e0*/  @P0 EXIT ;  /* 0x000000000000094d */ /* 0x000fea0003800000 */
[----:B------:R-:W-:Y:S01]  /*84f0*/  @!PT LDS RZ, [RZ] ;  /* 0x00000000fffff984 */ /* 0x000fe20000000800 */
[----:B------:R-:W-:Y:S01]  /*8500*/  @!PT LDS RZ, [RZ] ;  /* 0x00000000fffff984 */ /* 0x000fe20000000800 */
[----:B------:R-:W-:Y:S01]  /*8510*/  @!PT LDS RZ, [RZ] ;  /* 0x00000000fffff984 */ /* 0x000fe20000000800 */
[----:B------:R-:W-:Y:S01]  /*8520*/  @!PT LDS RZ, [RZ] ;  /* 0x00000000fffff984 */ /* 0x000fe20000000800 */
[----:B------:R-:W-:Y:S06]  /*8530*/  MEMBAR.ALL.GPU ;  /* 0x0000000000007992 */ /* 0x000fec000000a000 */
[----:B------:R-:W-:-:S04]  /*8540*/  IADD3 R202, R202, 0x1, RZ ;  /* 0x00000001caca7810 */ /* 0x000fc80007ffe0ff */
[----:B------:R-:W-:-:S04]  /*8550*/  ISETP.NE.AND P0, PT, R202, c[0x0][0x174], PT ;  /* 0x00005d00ca007a0c */ /* 0x000fc80003f05270 */
[----:B-1----:R-:W-:-:S04]  /*8560*/  SEL R3, R202, RZ, P0 ;  /* 0x000000ffca037207 */ /* 0x002fc80000000000 */
[----:B------:R-:W-:-:S00]  /*8570*/  ERRBAR ;  /* 0x00000000000079ab */ /* 0x000fc00000000000 */
[----:B------:R-:W-:Y:S01]  /*8580*/  STG.E.STRONG.GPU [R160.64], R3 ;  /* 0x00000003a0007986 */ /* 0x000fe2000c10f912 */
[----:B------:R-:W-:Y:S05]  /*8590*/  EXIT ;  /* 0x000000000000794d */ /* 0x000fea0003800000 */
.L_x_66:
        /* <DEDUP_REMOVED lines=14> */
.L_x_73:


//--------------------- .nv.shared._ZN7cutlass9reference6device6kernel4GemmINS_9TensorRefINS_10bfloat16_tENS_6layout11ColumnMajorEEENS4_IS5_NS6_8RowMajorEEES8_ffNS_11MatrixShapeILi4ELi4EEENS_12multiply_addIfffEENS_16NumericConverterIS5_fLNS_15FloatRoundStyleE2EEEEEvNS_4gemm9GemmCoordET2_T_T0_SK_T1_SN_T3_ --------------------------
	.section	.nv.shared._ZN7cutlass9reference6device6kernel4GemmINS_9TensorRefINS_10bfloat16_tENS_6layout11ColumnMajorEEENS4_IS5_NS6_8RowMajorEEES8_ffNS_11MatrixShapeILi4ELi4EEENS_12multiply_addIfffEENS_16NumericConverterIS5_fLNS_15FloatRoundStyleE2EEEEEvNS_4gemm9GemmCoordET2_T_T0_SK_T1_SN_T3_,"aw",@nobits
	.sectionflags	@""
	.align	16


//--------------------- .nv.global                --------------------------
	.section	.nv.global,"aw",@nobits
.nv.global:
	.type		_ZN34_INTERNAL_aadc3c23_4_k_cu_204c9e864cute1_E,@object
	.size		_ZN34_INTERNAL_aadc3c23_4_k_cu_204c9e864cute1_E,(_ZN34_INTERNAL_aadc3c23_4_k_cu_204c9e864cuda3std3__45__cpo6cbeginE - _ZN34_INTERNAL_aadc3c23_4_k_cu_204c9e864cute1_E)
_ZN34_INTERNAL_aadc3c23_4_k_cu_204c9e864cute1_E:
	.zero		1
	.type		_ZN34_INTERNAL_aadc3c23_4_k_cu_204c9e864cuda3std3__45__cpo6cbeginE,@object
	.size		_ZN34_INTERNAL_aadc3c23_4_k_cu_204c9e864cuda3std3__45__cpo6cbeginE,(_ZN34_INTERNAL_aadc3c23_4_k_cu_204c9e864cuda3std3__48in_placeE - _ZN34_INTERNAL_aadc3c23_4_k_cu_204c9e864cuda3std3__45__cpo6cbeginE)
_ZN34_INTERNAL_aadc3c23_4_k_cu_204c9e864cuda3std3__45__cpo6cbeginE:
	.zero		1
	.type		_ZN34_INTERNAL_aadc3c23_4_k_cu_204c9e864cuda3std3__48in_placeE,@object
	.size		_ZN34_INTERNAL_aadc3c23_4_k_cu_204c9e864cuda3std3__48in_placeE,(_ZN34_INTERNAL_aadc3c23_4_k_cu_204c9e864cuda3std6ranges3__45__cpo9iter_moveE - _ZN34_INTERNAL_aadc3c23_4_k_cu_204c9e864cuda3std3__48in_placeE)
_ZN34_INTERNAL_aadc3c23_4_k_cu_204c9e864cuda3std3__48in_placeE:
	.zero		1
	.type		_ZN34_INTERNAL_aadc3c23_4_k_cu_204c9e864cuda3std6ranges3__45__cpo9iter_moveE,@object
	.size		_ZN34_INTERNAL_aadc3c23_4_k_cu_204c9e864cuda3std6ranges3__45__cpo9iter_moveE,(_ZN34_INTERNAL_aadc3c23_4_k_cu_204c9e864cuda3std3__45__cpo5beginE - _ZN34_INTERNAL_aadc3c23_4_k_cu_204c9e864cuda3std6ranges3__45__cpo9iter_moveE)
_ZN34_INTERNAL_aadc3c23_4_k_cu_204c9e864cuda3std6ranges3__45__cpo9iter_moveE:
	.zero		1
	.type		_ZN34_INTERNAL_aadc3c23_4_k_cu_204c9e864cuda3std3__45__cpo5beginE,@object
	.size		_ZN34_INTERNAL_aadc3c23_4_k_cu_204c9e864cuda3std3__45__cpo5beginE,(_ZN34_INTERNAL_aadc3c23_4_k_cu_204c9e864cuda3std3__436_GLOBAL__N__aadc3c23_4_k_cu_204c9e866ignoreE - _ZN34_INTERNAL_aadc3c23_4_k_cu_204c9e864cuda3std3__45__cpo5beginE)
_ZN34_INTERNAL_aadc3c23_4_k_cu_204c9e864cuda3std3__45__cpo5beginE:
	.zero		1
	.type		_ZN34_INTERNAL_aadc3c23_4_k_cu_204c9e864cuda3std3__436_GLOBAL__N__aadc3c23_4_k_cu_204c9e866ignoreE,@object
	.size		_ZN34_INTERNAL_aadc3c23_4_k_cu_204c9e864cuda3std3__436_GLOBAL__N__aadc3c23_4_k_cu_204c9e866ignoreE,(_ZN34_INTERNAL_aadc3c23_4_k_cu_204c9e864cute7productE - _ZN34_INTERNAL_aadc3c23_4_k_cu_204c9e864cuda3std3__436_GLOBAL__N__aadc3c23_4_k_cu_204c9e866ignoreE)
_ZN34_INTERNAL_aadc3c23_4_k_cu_204c9e864cuda3std3__436_GLOBAL__N__aadc3c23_4_k_cu_204c9e866ignoreE:
	.zero		1
	.type		_ZN34_INTERNAL_aadc3c23_4_k_cu_204c9e864cute7productE,@object
	.size		_ZN34_INTERNAL_aadc3c23_4_k_cu_204c9e864cute7productE,(_ZN34_INTERNAL_aadc3c23_4_k_cu_204c9e864cuda3std3__45__cpo3endE - _ZN34_INTERNAL_aadc3c23_4_k_cu_204c9e864cute7productE)
_ZN34_INTERNAL_aadc3c23_4_k_cu_204c9e864cute7productE:
	.zero		1
	.type		_ZN34_INTERNAL_aadc3c23_4_k_cu_204c9e864cuda3std3__45__cpo3endE,@object
	.size		_ZN34_INTERNAL_aadc3c23_4_k_cu_204c9e864cuda3std3__45__cpo3endE,(_ZN34_INTERNAL_aadc3c23_4_k_cu_204c9e864cuda3std3__419piecewise_constructE - _ZN34_INTERNAL_aadc3c23_4_k_cu_204c9e864cuda3std3__45__cpo3endE)
_ZN34_INTERNAL_aadc3c23_4_k_cu_204c9e864cuda3std3__45__cpo3endE:
	.zero		1
	.type		_ZN34_INTERNAL_aadc3c23_4_k_cu_204c9e864cuda3std3__419piecewise_constructE,@object
	.size		_ZN34_INTERNAL_aadc3c23_4_k_cu_204c9e864cuda3std3__419piecewise_constructE,(_ZN34_INTERNAL_aadc3c23_4_k_cu_204c9e864cuda3std3__45__cpo4cendE - _ZN34_INTERNAL_aadc3c23_4_k_cu_204c9e864cuda3std3__419piecewise_constructE)
_ZN34_INTERNAL_aadc3c23_4_k_cu_204c9e864cuda3std3__419piecewise_constructE:
	.zero		1
	.type		_ZN34_INTERNAL_aadc3c23_4_k_cu_204c9e864cuda3std3__45__cpo4cendE,@object
	.size		_ZN34_INTERNAL_aadc3c23_4_k_cu_204c9e864cuda3std3__45__cpo4cendE,(_ZN34_INTERNAL_aadc3c23_4_k_cu_204c9e864cuda3std6ranges3__45__cpo4swapE - _ZN34_INTERNAL_aadc3c23_4_k_cu_204c9e864cuda3std3__45__cpo4cendE)
_ZN34_INTERNAL_aadc3c23_4_k_cu_204c9e864cuda3std3__45__cpo4cendE:
	.zero		1
	.type		_ZN34_INTERNAL_aadc3c23_4_k_cu_204c9e864cuda3std6ranges3__45__cpo4swapE,@object
	.size		_ZN34_INTERNAL_aadc3c23_4_k_cu_204c9e864cuda3std6ranges3__45__cpo4swapE,(.L_7 - _ZN34_INTERNAL_aadc3c23_4_k_cu_204c9e864cuda3std6ranges3__45__cpo4swapE)
_ZN34_INTERNAL_aadc3c23_4_k_cu_204c9e864cuda3std6ranges3__45__cpo4swapE:
	.zero		1
.L_7:


//--------------------- .nv.shared._ZN7cutlass6KernelINS_9reduction6kernel12ReduceSplitKINS_11MatrixShapeILi1ELi256EEENS_8epilogue6thread17LinearCombinationINS_10bfloat16_tELi8EffLNS7_9ScaleType4KindE5ELNS_15FloatRoundStyleE2ES9_EENS1_6thread9ReduceAddIfS9_Li8EEELi4EEEEEvNT_6ParamsE --------------------------
	.section	.nv.shared._ZN7cutlass6KernelINS_9reduction6kernel12ReduceSplitKINS_11MatrixShapeILi1ELi256EEENS_8epilogue6thread17LinearCombinationINS_10bfloat16_tELi8EffLNS7_9ScaleType4KindE5ELNS_15FloatRoundStyleE2ES9_EENS1_6thread9ReduceAddIfS9_Li8EEELi4EEEEEvNT_6ParamsE,"aw",@nobits
	.sectionflags	@""
	.align	16


//--------------------- .nv.shared._ZN7cutlass6KernelINS_9reduction6kernel12ReduceSplitKINS_11MatrixShapeILi4ELi64EEENS_8epilogue6thread17LinearCombinationINS_10bfloat16_tELi8EffLNS7_9ScaleType4KindE0ELNS_15FloatRoundStyleE2ES9_EENS1_6thread9ReduceAddIfS9_Li8EEELi4EEEEEvNT_6ParamsE --------------------------
	.section	.nv.shared._ZN7cutlass6KernelINS_9reduction6kernel12ReduceSplitKINS_11MatrixShapeILi4ELi64EEENS_8epilogue6thread17LinearCombinationINS_10bfloat16_tELi8EffLNS7_9ScaleType4KindE0ELNS_15FloatRoundStyleE2ES9_EENS1_6thread9ReduceAddIfS9_Li8EEELi4EEEEEvNT_6ParamsE,"aw",@nobits
	.sectionflags	@""
	.align	16


//--------------------- .nv.shared._ZN7cutlass7Kernel2INS_4gemm6kernel18GemmWithKReductionINS1_11threadblock26MmaWithReductionMultistageINS1_9GemmShapeILi128ELi128ELi32EEENS_9transform11threadblock28PredicatedTileAccessIteratorINS_11MatrixShapeILi128ELi32EEENS_10bfloat16_tENS_6layout11ColumnMajorELi1ENS8_29PitchLinearWarpRakedThreadMapINS_16PitchLinearShapeILi128ELi32EEELi128ENSH_ILi8ELi4EEELi8EEENS_5ArrayISD_Li8ELb0EEELb0ENSE_9NoPermuteEEENS9_25RegularTileAccessIteratorISC_SD_NSE_40ColumnMajorTensorOpMultiplicandCongruousILi16ELi64EEELi1ESK_Li16EEELNS_4arch14CacheOperation4KindE1ENSA_INSB_ILi32ELi128EEESD_NSE_8RowMajorELi0ESK_SM_Lb0ESN_EENSP_ISW_SD_NSE_37RowMajorTensorOpMultiplicandCongruousILi16ELi64EEELi0ESK_Li16EEELSV_1EfSX_NS4_9MmaPolicyINS1_4warp24MmaWithReductionTensorOpINS6_ILi64ELi64ELi32EEESD_SR_SD_S10_fSX_NS13_17MmaTensorOpPolicyINST_3MmaINS6_ILi16ELi8ELi16EEELi32ESD_SX_SD_SF_fSX_NST_13OpMultiplyAddEEENSB_ILi1ELi1EEEEELb0ELi1ELb0EbEENSB_ILi0ELi0EEES1E_Li1EEELi4ELNS1_23SharedMemoryClearOptionE0EbEENS_8epilogue11threadblock8EpilogueIS7_S1D_Li1ENS1J_22PredicatedTileIteratorINS1J_26OutputTileOptimalThreadMapINS1J_15OutputTileShapeILi128ELi8ELi2ELi1ELi1EEENS1N_ILi1ELi8ELi1ELi1ELi8EEELi128ELi8ELi16EEESD_Lb0ESN_Lb0EEENS1I_4warp24FragmentIteratorTensorOpIS15_S18_fNSL_IfLi4ELb1EEESX_EENS1S_20TileIteratorTensorOpIS15_S18_fSX_EENS1J_18SharedLoadIteratorINS1Q_18CompactedThreadMapEfLi32EEENS1I_6thread17LinearCombinationISD_Li8EffLNS21_9ScaleType4KindE0ELNS_15FloatRoundStyleE2ESD_EENSB_ILi0ELi8EEELi1ELi1EEENS1J_22EpilogueGemmKReductionIfSD_S7_S1D_Lb0EEENS4_30GemmIdentityThreadblockSwizzleILi8EEEEEEEvNT_6ParamsE --------------------------
	.section	.nv.shared._ZN7cutlass7Kernel2INS_4gemm6kernel18GemmWithKReductionINS1_11threadblock26MmaWithReductionMultistageINS1_9GemmShapeILi128ELi128ELi32EEENS_9transform11threadblock28PredicatedTileAccessIteratorINS_11MatrixShapeILi128ELi32EEENS_10bfloat16_tENS_6layout11ColumnMajorELi1ENS8_29PitchLinearWarpRakedThreadMapINS_16PitchLinearShapeILi128ELi32EEELi128ENSH_ILi8ELi4EEELi8EEENS_5ArrayISD_Li8ELb0EEELb0ENSE_9NoPermuteEEENS9_25RegularTileAccessIteratorISC_SD_NSE_40ColumnMajorTensorOpMultiplicandCongruousILi16ELi64EEELi1ESK_Li16EEELNS_4arch14CacheOperation4KindE1ENSA_INSB_ILi32ELi128EEESD_NSE_8RowMajorELi0ESK_SM_Lb0ESN_EENSP_ISW_SD_NSE_37RowMajorTensorOpMultiplicandCongruousILi16ELi64EEELi0ESK_Li16EEELSV_1EfSX_NS4_9MmaPolicyINS1_4warp24MmaWithReductionTensorOpINS6_ILi64ELi64ELi32EEESD_SR_SD_S10_fSX_NS13_17MmaTensorOpPolicyINST_3MmaINS6_ILi16ELi8ELi16EEELi32ESD_SX_SD_SF_fSX_NST_13OpMultiplyAddEEENSB_ILi1ELi1EEEEELb0ELi1ELb0EbEENSB_ILi0ELi0EEES1E_Li1EEELi4ELNS1_23SharedMemoryClearOptionE0EbEENS_8epilogue11threadblock8EpilogueIS7_S1D_Li1ENS1J_22PredicatedTileIteratorINS1J_26OutputTileOptimalThreadMapINS1J_15OutputTileShapeILi128ELi8ELi2ELi1ELi1EEENS1N_ILi1ELi8ELi1ELi1ELi8EEELi128ELi8ELi16EEESD_Lb0ESN_Lb0EEENS1I_4warp24FragmentIteratorTensorOpIS15_S18_fNSL_IfLi4ELb1EEESX_EENS1S_20TileIteratorTensorOpIS15_S18_fSX_EENS1J_18SharedLoadIteratorINS1Q_18CompactedThreadMapEfLi32EEENS1I_6thread17LinearCombinationISD_Li8EffLNS21_9ScaleType4KindE0ELNS_15FloatRoundStyleE2ESD_EENSB_ILi0ELi8EEELi1ELi1EEENS1J_22EpilogueGemmKReductionIfSD_S7_S1D_Lb0EEENS4_30GemmIdentityThreadblockSwizzleILi8EEEEEEEvNT_6ParamsE,"aw",@nobits
	.sectionflags	@""
	.align	16
